// auto-generated by cutlass_sweep.gemm — config: {"arch": "sm_90", "cluster_m": 1, "cluster_n": 2, "dtype": "e5m2", "stages": 0, "tile_k": 128, "tile_m": 128, "tile_n": 64}
#include "cutlass/cutlass.h"
#include "cutlass/gemm/collective/collective_builder.hpp"
#include "cutlass/gemm/device/gemm_universal_adapter.h"
#include "cutlass/gemm/kernel/gemm_universal.hpp"
#include "cutlass/epilogue/collective/collective_builder.hpp"

using ElemA = cutlass::float_e5m2_t;
using ElemB = cutlass::float_e5m2_t;
using ElemCD = cutlass::float_e5m2_t;
using Acc  = float;
using TileShape    = cute::Shape<cute::_128, cute::_64, cute::_128>;
using ClusterShape = cute::Shape<cute::_1, cute::_2, cute::_1>;

using CollectiveEpilogue = typename cutlass::epilogue::collective::CollectiveBuilder<
    cutlass::arch::Sm90, cutlass::arch::OpClassTensorOp,
    TileShape, ClusterShape,
    cutlass::epilogue::collective::EpilogueTileAuto,
    Acc, Acc,
    ElemCD, cutlass::layout::RowMajor, 128 / cutlass::sizeof_bits<ElemCD>::value,
    ElemCD, cutlass::layout::RowMajor, 128 / cutlass::sizeof_bits<ElemCD>::value,
    cutlass::epilogue::collective::EpilogueScheduleAuto
  >::CollectiveOp;

using CollectiveMainloop = typename cutlass::gemm::collective::CollectiveBuilder<
    cutlass::arch::Sm90, cutlass::arch::OpClassTensorOp,
    ElemA, cutlass::layout::RowMajor, 128 / cutlass::sizeof_bits<ElemA>::value,
    ElemB, cutlass::layout::ColumnMajor, 128 / cutlass::sizeof_bits<ElemB>::value,
    Acc,
    TileShape, ClusterShape,
    cutlass::gemm::collective::StageCountAutoCarveout<static_cast<int>(sizeof(typename CollectiveEpilogue::SharedStorage))>,
    cutlass::gemm::collective::KernelScheduleAuto
  >::CollectiveOp;

using GemmKernel = cutlass::gemm::kernel::GemmUniversal<
    cute::Shape<int,int,int,int>,
    CollectiveMainloop,
    CollectiveEpilogue
>;
using Gemm = cutlass::gemm::device::GemmUniversalAdapter<GemmKernel>;

// Force the device kernel symbol into the cubin without needing a host main.
auto* _anchor = &cutlass::device_kernel<GemmKernel>;


// ===== COMPILED SASS (sm_90a) =====

	.target	sm_90a

	.elftype	@"ET_EXEC"


//--------------------- .note.nv.tkinfo           --------------------------
	.section	.note.nv.tkinfo,"",@"SHT_NOTE"
	.sectionflags	@"SHF_NOTE_NV_TKINFO"
	.tkinfo
        /*0018*/ 	.word	0x00000002
        /*0030*/ 	.string	""
        /*0030*/ 	.string	"ptxas"
        /*0030*/ 	.string	"Cuda compilation tools, release 13.0, V13.0.88"
        /*0030*/ 	.string	"Build cuda_13.0.r13.0/compiler.36424714_0"
        /*0030*/ 	.string	"-arch sm_90a -m 64 "



//--------------------- .note.nv.cuinfo           --------------------------
	.section	.note.nv.cuinfo,"",@"SHT_NOTE"
	.sectionflags	@"SHF_NOTE_NV_CUINFO"
        /*0018*/ 	.short	0x0002
        /*001a*/ 	.short	0x005a
        /*001c*/ 	.short	0x0082
	.zero		2


//--------------------- .nv.info                  --------------------------
	.section	.nv.info,"",@"SHT_CUDA_INFO"
	.align	4


	//----- nvinfo : EIATTR_REGCOUNT
	.align		4
        /*0000*/ 	.byte	0x04, 0x2f
        /*0002*/ 	.short	(.L_12 - .L_11)
	.align		4
.L_11:
        /*0004*/ 	.word	index@(_ZN7cutlass13device_kernelINS_4gemm6kernel13GemmUniversalIN4cute5tupleIJiiiiEEENS1_10collective13CollectiveMmaINS1_37MainloopSm90TmaGmmaWarpSpecializedFP8ILi9ENS5_IJNS4_1CILi1EEENSA_ILi2EEESB_EEENS1_35KernelTmaWarpSpecializedCooperativeEEENS5_IJNSA_ILi128EEENSA_ILi64EEESG_EEENS_12float_e5m2_tENS5_IJlSB_lEEESJ_SK_NS4_8TiledMMAINS4_8MMA_AtomIJNS4_4SM904GMMA30MMA_64x64x32_F32E5M2E5M2_SS_TNILNSO_7ScaleInE1ELSQ_1EEEEEENS4_6LayoutINS5_IJSC_SB_SB_EEENS5_IJSB_NSA_ILi0EEESV_EEEEENS5_IJNS4_10UnderscoreESY_SY_EEEEENS4_23SM90_TMA_LOAD_MULTICASTENS4_14ComposedLayoutINS4_7SwizzleILi3ELi4ELi3EEENS4_18smem_ptr_flag_bitsILi8EEENST_INS5_IJNSA_ILi8EEESG_EEENS5_IJSG_SB_EEEEEEEvNS4_8identityENS4_13SM90_TMA_LOADES1B_vS1C_EENS_8epilogue10collective6detail29Sm90TmaWarpSpecializedAdapterINS1G_15DefaultEpilogueISJ_SK_SK_NS1F_6thread17LinearCombinationISJ_Li1EffLNS1K_9ScaleType4KindE0ELNS_15FloatRoundStyleE2ESJ_EENS1_15EpilogueDefaultEEEEEvvEEEEvNT_6ParamsE)
        /*0008*/ 	.word	0x000000a8


	//----- nvinfo : EIATTR_FRAME_SIZE
	.align		4
.L_12:
        /*000c*/ 	.byte	0x04, 0x11
        /*000e*/ 	.short	(.L_14 - .L_13)
	.align		4
.L_13:
        /*0010*/ 	.word	index@(_ZN7cutlass13device_kernelINS_4gemm6kernel13GemmUniversalIN4cute5tupleIJiiiiEEENS1_10collective13CollectiveMmaINS1_37MainloopSm90TmaGmmaWarpSpecializedFP8ILi9ENS5_IJNS4_1CILi1EEENSA_ILi2EEESB_EEENS1_35KernelTmaWarpSpecializedCooperativeEEENS5_IJNSA_ILi128EEENSA_ILi64EEESG_EEENS_12float_e5m2_tENS5_IJlSB_lEEESJ_SK_NS4_8TiledMMAINS4_8MMA_AtomIJNS4_4SM904GMMA30MMA_64x64x32_F32E5M2E5M2_SS_TNILNSO_7ScaleInE1ELSQ_1EEEEEENS4_6LayoutINS5_IJSC_SB_SB_EEENS5_IJSB_NSA_ILi0EEESV_EEEEENS5_IJNS4_10UnderscoreESY_SY_EEEEENS4_23SM90_TMA_LOAD_MULTICASTENS4_14ComposedLayoutINS4_7SwizzleILi3ELi4ELi3EEENS4_18smem_ptr_flag_bitsILi8EEENST_INS5_IJNSA_ILi8EEESG_EEENS5_IJSG_SB_EEEEEEEvNS4_8identityENS4_13SM90_TMA_LOADES1B_vS1C_EENS_8epilogue10collective6detail29Sm90TmaWarpSpecializedAdapterINS1G_15DefaultEpilogueISJ_SK_SK_NS1F_6thread17LinearCombinationISJ_Li1EffLNS1K_9ScaleType4KindE0ELNS_15FloatRoundStyleE2ESJ_EENS1_15EpilogueDefaultEEEEEvvEEEEvNT_6ParamsE)
        /*0014*/ 	.word	0x00000000


	//----- nvinfo : EIATTR_MIN_STACK_SIZE
	.align		4
.L_14:
        /*0018*/ 	.byte	0x04, 0x12
        /*001a*/ 	.short	(.L_16 - .L_15)
	.align		4
.L_15:
        /*001c*/ 	.word	index@(_ZN7cutlass13device_kernelINS_4gemm6kernel13GemmUniversalIN4cute5tupleIJiiiiEEENS1_10collective13CollectiveMmaINS1_37MainloopSm90TmaGmmaWarpSpecializedFP8ILi9ENS5_IJNS4_1CILi1EEENSA_ILi2EEESB_EEENS1_35KernelTmaWarpSpecializedCooperativeEEENS5_IJNSA_ILi128EEENSA_ILi64EEESG_EEENS_12float_e5m2_tENS5_IJlSB_lEEESJ_SK_NS4_8TiledMMAINS4_8MMA_AtomIJNS4_4SM904GMMA30MMA_64x64x32_F32E5M2E5M2_SS_TNILNSO_7ScaleInE1ELSQ_1EEEEEENS4_6LayoutINS5_IJSC_SB_SB_EEENS5_IJSB_NSA_ILi0EEESV_EEEEENS5_IJNS4_10UnderscoreESY_SY_EEEEENS4_23SM90_TMA_LOAD_MULTICASTENS4_14ComposedLayoutINS4_7SwizzleILi3ELi4ELi3EEENS4_18smem_ptr_flag_bitsILi8EEENST_INS5_IJNSA_ILi8EEESG_EEENS5_IJSG_SB_EEEEEEEvNS4_8identityENS4_13SM90_TMA_LOADES1B_vS1C_EENS_8epilogue10collective6detail29Sm90TmaWarpSpecializedAdapterINS1G_15DefaultEpilogueISJ_SK_SK_NS1F_6thread17LinearCombinationISJ_Li1EffLNS1K_9ScaleType4KindE0ELNS_15FloatRoundStyleE2ESJ_EENS1_15EpilogueDefaultEEEEEvvEEEEvNT_6ParamsE)
        /*0020*/ 	.word	0x00000000
.L_16:


//--------------------- .nv.compat                --------------------------
	.section	.nv.compat,"",@"SHT_CUDA_COMPAT_INFO"
	.align	4
        /*0000*/ 	.byte	0x02, 0x09, 0x01, 0x00, 0x02, 0x02, 0x04, 0x00, 0x02, 0x05, 0x05, 0x00, 0x03, 0x07, 0x01, 0x01
        /*0010*/ 	.byte	0x02, 0x03, 0x01, 0x00, 0x02, 0x06, 0x01, 0x00, 0x04, 0x0b, 0x08, 0x00, 0x00, 0x00, 0x00, 0x00
        /*0020*/ 	.byte	0x00, 0x00, 0x00, 0x00


//--------------------- .nv.info._ZN7cutlass13device_kernelINS_4gemm6kernel13GemmUniversalIN4cute5tupleIJiiiiEEENS1_10collective13CollectiveMmaINS1_37MainloopSm90TmaGmmaWarpSpecializedFP8ILi9ENS5_IJNS4_1CILi1EEENSA_ILi2EEESB_EEENS1_35KernelTmaWarpSpecializedCooperativeEEENS5_IJNSA_ILi128EEENSA_ILi64EEESG_EEENS_12float_e5m2_tENS5_IJlSB_lEEESJ_SK_NS4_8TiledMMAINS4_8MMA_AtomIJNS4_4SM904GMMA30MMA_64x64x32_F32E5M2E5M2_SS_TNILNSO_7ScaleInE1ELSQ_1EEEEEENS4_6LayoutINS5_IJSC_SB_SB_EEENS5_IJSB_NSA_ILi0EEESV_EEEEENS5_IJNS4_10UnderscoreESY_SY_EEEEENS4_23SM90_TMA_LOAD_MULTICASTENS4_14ComposedLayoutINS4_7SwizzleILi3ELi4ELi3EEENS4_18smem_ptr_flag_bitsILi8EEENST_INS5_IJNSA_ILi8EEESG_EEENS5_IJSG_SB_EEEEEEEvNS4_8identityENS4_13SM90_TMA_LOADES1B_vS1C_EENS_8epilogue10collective6detail29Sm90TmaWarpSpecializedAdapterINS1G_15DefaultEpilogueISJ_SK_SK_NS1F_6thread17LinearCombinationISJ_Li1EffLNS1K_9ScaleType4KindE0ELNS_15FloatRoundStyleE2ESJ_EENS1_15EpilogueDefaultEEEEEvvEEEEvNT_6ParamsE --------------------------
	.section	.nv.info._ZN7cutlass13device_kernelINS_4gemm6kernel13GemmUniversalIN4cute5tupleIJiiiiEEENS1_10collective13CollectiveMmaINS1_37MainloopSm90TmaGmmaWarpSpecializedFP8ILi9ENS5_IJNS4_1CILi1EEENSA_ILi2EEESB_EEENS1_35KernelTmaWarpSpecializedCooperativeEEENS5_IJNSA_ILi128EEENSA_ILi64EEESG_EEENS_12float_e5m2_tENS5_IJlSB_lEEESJ_SK_NS4_8TiledMMAINS4_8MMA_AtomIJNS4_4SM904GMMA30MMA_64x64x32_F32E5M2E5M2_SS_TNILNSO_7ScaleInE1ELSQ_1EEEEEENS4_6LayoutINS5_IJSC_SB_SB_EEENS5_IJSB_NSA_ILi0EEESV_EEEEENS5_IJNS4_10UnderscoreESY_SY_EEEEENS4_23SM90_TMA_LOAD_MULTICASTENS4_14ComposedLayoutINS4_7SwizzleILi3ELi4ELi3EEENS4_18smem_ptr_flag_bitsILi8EEENST_INS5_IJNSA_ILi8EEESG_EEENS5_IJSG_SB_EEEEEEEvNS4_8identityENS4_13SM90_TMA_LOADES1B_vS1C_EENS_8epilogue10collective6detail29Sm90TmaWarpSpecializedAdapterINS1G_15DefaultEpilogueISJ_SK_SK_NS1F_6thread17LinearCombinationISJ_Li1EffLNS1K_9ScaleType4KindE0ELNS_15FloatRoundStyleE2ESJ_EENS1_15EpilogueDefaultEEEEEvvEEEEvNT_6ParamsE,"",@"SHT_CUDA_INFO"
	.sectionflags	@""
	.align	4


	//----- nvinfo : EIATTR_CUDA_API_VERSION
	.align		4
        /*0000*/ 	.byte	0x04, 0x37
        /*0002*/ 	.short	(.L_18 - .L_17)
.L_17:
        /*0004*/ 	.word	0x00000082


	//----- nvinfo : EIATTR_KPARAM_INFO
	.align		4
.L_18:
        /*0008*/ 	.byte	0x04, 0x17
        /*000a*/ 	.short	(.L_20 - .L_19)
.L_19:
        /*000c*/ 	.word	0x00000000
        /*0010*/ 	.short	0x0000
        /*0012*/ 	.short	0x0070
        /*0014*/ 	.byte	0x00, 0xf0, 0x01, 0x10


	//----- nvinfo : EIATTR_SPARSE_MMA_MASK
	.align		4
.L_20:
        /*0018*/ 	.byte	0x03, 0x50
        /*001a*/ 	.short	0x0000


	//----- nvinfo : EIATTR_MAXREG_COUNT
	.align		4
        /*001c*/ 	.byte	0x03, 0x1b
        /*001e*/ 	.short	0x00a8


	//----- nvinfo : EIATTR_NUM_BARRIERS
	.align		4
        /*0020*/ 	.byte	0x02, 0x4c
        /*0022*/ 	.byte	0x01
	.zero		1


	//----- nvinfo : EIATTR_MERCURY_ISA_VERSION
	.align		4
        /*0024*/ 	.byte	0x03, 0x5f
        /*0026*/ 	.short	0x0101


	//----- nvinfo : EIATTR_INT_WARP_WIDE_INSTR_OFFSETS
	.align		4
        /*0028*/ 	.byte	0x04, 0x31
        /*002a*/ 	.short	(.L_22 - .L_21)


	//   ....[0]....
.L_21:
        /*002c*/ 	.word	0x00000510


	//   ....[1]....
        /*0030*/ 	.word	0x00000530


	//   ....[2]....
        /*0034*/ 	.word	0x00000710


	//----- nvinfo : EIATTR_COOP_GROUP_MASK_REGIDS
	.align		4
.L_22:
        /*0038*/ 	.byte	0x04, 0x29
        /*003a*/ 	.short	(.L_24 - .L_23)


	//   ....[0]....
.L_23:
        /*003c*/ 	.word	0xffffffff


	//   ....[1]....
        /*0040*/ 	.word	0xffffffff


	//   ....[2]....
        /*0044*/ 	.word	0xffffffff


	//   ....[3]....
        /*0048*/ 	.word	0xffffffff


	//   ....[4]....
        /*004c*/ 	.word	0xffffffff


	//   ....[5]....
        /*0050*/ 	.word	0xffffffff


	//----- nvinfo : EIATTR_COOP_GROUP_INSTR_OFFSETS
	.align		4
.L_24:
        /*0054*/ 	.byte	0x04, 0x28
        /*0056*/ 	.short	(.L_26 - .L_25)


	//   ....[0]....
.L_25:
        /*0058*/ 	.word	0x00000060


	//   ....[1]....
        /*005c*/ 	.word	0x00000070


	//   ....[2]....
        /*0060*/ 	.word	0x00000130


	//   ....[3]....
        /*0064*/ 	.word	0x00000390


	//   ....[4]....
        /*0068*/ 	.word	0x00000840


	//   ....[5]....
        /*006c*/ 	.word	0x000012b0


	//----- nvinfo : EIATTR_REG_RECONFIG
	.align		4
.L_26:
        /*0070*/ 	.byte	0x01, 0x54
	.zero		2


	//----- nvinfo : EIATTR_MBARRIER_INSTR_OFFSETS
	.align		4
        /*0074*/ 	.byte	0x04, 0x39
        /*0076*/ 	.short	(.L_28 - .L_27)


	//   ....[0]....
.L_27:
        /*0078*/ 	.word	0x00000250
        /*007c*/ 	.word	0x000000ff
        /*0080*/ 	.word	0x00000000
        /*0084*/ 	.short	0x0100
        /*0086*/ 	.byte	0x08
	.zero		1


	//   ....[1]....
        /*0088*/ 	.word	0x00000260
        /*008c*/ 	.word	0x000000ff
        /*0090*/ 	.word	0x00000048
        /*0094*/ 	.short	0x0100
        /*0096*/ 	.byte	0x08
	.zero		1


	//   ....[2]....
        /*0098*/ 	.word	0x00000270
        /*009c*/ 	.word	0x000000ff
        /*00a0*/ 	.word	0x00000008
        /*00a4*/ 	.short	0x0100
        /*00a6*/ 	.byte	0x08
	.zero		1


	//   ....[3]....
        /*00a8*/ 	.word	0x00000280
        /*00ac*/ 	.word	0x000000ff
        /*00b0*/ 	.word	0x00000050
        /*00b4*/ 	.short	0x0100
        /*00b6*/ 	.byte	0x08
	.zero		1


	//   ....[4]....
        /*00b8*/ 	.word	0x00000290
        /*00bc*/ 	.word	0x000000ff
        /*00c0*/ 	.word	0x00000010
        /*00c4*/ 	.short	0x0100
        /*00c6*/ 	.byte	0x08
	.zero		1


	//   ....[5]....
        /*00c8*/ 	.word	0x000002a0
        /*00cc*/ 	.word	0x000000ff
        /*00d0*/ 	.word	0x00000058
        /*00d4*/ 	.short	0x0100
        /*00d6*/ 	.byte	0x08
	.zero		1


	//   ....[6]....
        /*00d8*/ 	.word	0x000002b0
        /*00dc*/ 	.word	0x000000ff
        /*00e0*/ 	.word	0x00000018
        /*00e4*/ 	.short	0x0100
        /*00e6*/ 	.byte	0x08
	.zero		1


	//   ....[7]....
        /*00e8*/ 	.word	0x000002c0
        /*00ec*/ 	.word	0x000000ff
        /*00f0*/ 	.word	0x00000060
        /*00f4*/ 	.short	0x0100
        /*00f6*/ 	.byte	0x08
	.zero		1


	//   ....[8]....
        /*00f8*/ 	.word	0x000002d0
        /*00fc*/ 	.word	0x000000ff
        /*0100*/ 	.word	0x00000020
        /*0104*/ 	.short	0x0100
        /*0106*/ 	.byte	0x08
	.zero		1


	//   ....[9]....
        /*0108*/ 	.word	0x000002e0
        /*010c*/ 	.word	0x000000ff
        /*0110*/ 	.word	0x00000068
        /*0114*/ 	.short	0x0100
        /*0116*/ 	.byte	0x08
	.zero		1


	//   ....[10]....
        /*0118*/ 	.word	0x000002f0
        /*011c*/ 	.word	0x000000ff
        /*0120*/ 	.word	0x00000028
        /*0124*/ 	.short	0x0100
        /*0126*/ 	.byte	0x08
	.zero		1


	//   ....[11]....
        /*0128*/ 	.word	0x00000300
        /*012c*/ 	.word	0x000000ff
        /*0130*/ 	.word	0x00000070
        /*0134*/ 	.short	0x0100
        /*0136*/ 	.byte	0x08
	.zero		1


	//   ....[12]....
        /*0138*/ 	.word	0x00000310
        /*013c*/ 	.word	0x000000ff
        /*0140*/ 	.word	0x00000030
        /*0144*/ 	.short	0x0100
        /*0146*/ 	.byte	0x08
	.zero		1


	//   ....[13]....
        /*0148*/ 	.word	0x00000320
        /*014c*/ 	.word	0x000000ff
        /*0150*/ 	.word	0x00000078
        /*0154*/ 	.short	0x0100
        /*0156*/ 	.byte	0x08
	.zero		1


	//   ....[14]....
        /*0158*/ 	.word	0x00000330
        /*015c*/ 	.word	0x000000ff
        /*0160*/ 	.word	0x00000038
        /*0164*/ 	.short	0x0100
        /*0166*/ 	.byte	0x08
	.zero		1


	//   ....[15]....
        /*0168*/ 	.word	0x00000340
        /*016c*/ 	.word	0x000000ff
        /*0170*/ 	.word	0x00000080
        /*0174*/ 	.short	0x0100
        /*0176*/ 	.byte	0x08
	.zero		1


	//   ....[16]....
        /*0178*/ 	.word	0x00000350
        /*017c*/ 	.word	0x000000ff
        /*0180*/ 	.word	0x00000040
        /*0184*/ 	.short	0x0100
        /*0186*/ 	.byte	0x08
	.zero		1


	//   ....[17]....
        /*0188*/ 	.word	0x00000360
        /*018c*/ 	.word	0x000000ff
        /*0190*/ 	.word	0x00000088
        /*0194*/ 	.short	0x0100
        /*0196*/ 	.byte	0x08
	.zero		1


	//   ....[18]....
        /*0198*/ 	.word	0x00000790
        /*019c*/ 	.word	0x000000ff
        /*01a0*/ 	.word	0x000000a0
        /*01a4*/ 	.short	0x0100
        /*01a6*/ 	.byte	0x06
	.zero		1


	//   ....[19]....
        /*01a8*/ 	.word	0x000007f0
        /*01ac*/ 	.word	0x000000ff
        /*01b0*/ 	.word	0x000000a8
        /*01b4*/ 	.short	0x0100
        /*01b6*/ 	.byte	0x06
	.zero		1


	//   ....[20]....
        /*01b8*/ 	.word	0x000015e0
        /*01bc*/ 	.word	0x000000ff
        /*01c0*/ 	.word	0x00000000
        /*01c4*/ 	.short	0x010a
        /*01c6*/ 	.byte	0x06
	.zero		1


	//   ....[21]....
        /*01c8*/ 	.word	0x00001620
        /*01cc*/ 	.word	0x000000ff
        /*01d0*/ 	.word	0x00000000
        /*01d4*/ 	.short	0x010a
        /*01d6*/ 	.byte	0x06
	.zero		1


	//   ....[22]....
        /*01d8*/ 	.word	0x00001d10
        /*01dc*/ 	.word	0x000000ff
        /*01e0*/ 	.word	0x00000000
        /*01e4*/ 	.short	0x010a
        /*01e6*/ 	.byte	0x0c
	.zero		1


	//   ....[23]....
        /*01e8*/ 	.word	0x00001d50
        /*01ec*/ 	.word	0x000000ff
        /*01f0*/ 	.word	0x00000000
        /*01f4*/ 	.short	0x010a
        /*01f6*/ 	.byte	0x0c
	.zero		1


	//   ....[24]....
        /*01f8*/ 	.word	0x00002240
        /*01fc*/ 	.word	0x0000000d
        /*0200*/ 	.word	0x00000000
        /*0204*/ 	.short	0x0101
        /*0206*/ 	.byte	0x3f
	.zero		1


	//   ....[25]....
        /*0208*/ 	.word	0x000026c0
        /*020c*/ 	.word	0x00000008
        /*0210*/ 	.word	0x00000000
        /*0214*/ 	.short	0x0101
        /*0216*/ 	.byte	0x3f
	.zero		1


	//   ....[26]....
        /*0218*/ 	.word	0x00005f70
        /*021c*/ 	.word	0x00000012
        /*0220*/ 	.word	0x00000048
        /*0224*/ 	.short	0x010a
        /*0226*/ 	.byte	0x3f
	.zero		1


	//   ....[27]....
        /*0228*/ 	.word	0x00006300
        /*022c*/ 	.word	0x00000008
        /*0230*/ 	.word	0x000000a8
        /*0234*/ 	.short	0x0101
        /*0236*/ 	.byte	0x3f
	.zero		1


	//   ....[28]....
        /*0238*/ 	.word	0x00006a10
        /*023c*/ 	.word	0x00000007
        /*0240*/ 	.word	0x00000000
        /*0244*/ 	.short	0x010a
        /*0246*/ 	.byte	0x3f
	.zero		1


	//   ....[29]....
        /*0248*/ 	.word	0x00006a90
        /*024c*/ 	.word	0x00000008
        /*0250*/ 	.word	0x00000000
        /*0254*/ 	.short	0x010a
        /*0256*/ 	.byte	0x3f
	.zero		1


	//   ....[30]....
        /*0258*/ 	.word	0x00006b20
        /*025c*/ 	.word	0x00000009
        /*0260*/ 	.word	0x00000000
        /*0264*/ 	.short	0x010a
        /*0266*/ 	.byte	0x3f
	.zero		1


	//   ....[31]....
        /*0268*/ 	.word	0x00006bb0
        /*026c*/ 	.word	0x00000008
        /*0270*/ 	.word	0x00000000
        /*0274*/ 	.short	0x010a
        /*0276*/ 	.byte	0x3f
	.zero		1


	//   ....[32]....
        /*0278*/ 	.word	0x00006c40
        /*027c*/ 	.word	0x00000009
        /*0280*/ 	.word	0x00000000
        /*0284*/ 	.short	0x010a
        /*0286*/ 	.byte	0x3f
	.zero		1


	//   ....[33]....
        /*0288*/ 	.word	0x00006cd0
        /*028c*/ 	.word	0x00000008
        /*0290*/ 	.word	0x00000000
        /*0294*/ 	.short	0x010a
        /*0296*/ 	.byte	0x3f
	.zero		1


	//   ....[34]....
        /*0298*/ 	.word	0x00006d60
        /*029c*/ 	.word	0x00000009
        /*02a0*/ 	.word	0x00000000
        /*02a4*/ 	.short	0x010a
        /*02a6*/ 	.byte	0x3f
	.zero		1


	//   ....[35]....
        /*02a8*/ 	.word	0x00006df0
        /*02ac*/ 	.word	0x00000006
        /*02b0*/ 	.word	0x00000000
        /*02b4*/ 	.short	0x010a
        /*02b6*/ 	.byte	0x3f
	.zero		1


	//   ....[36]....
        /*02b8*/ 	.word	0x00006e80
        /*02bc*/ 	.word	0x00000003
        /*02c0*/ 	.word	0x00000000
        /*02c4*/ 	.short	0x010a
        /*02c6*/ 	.byte	0x3f
	.zero		1


	//   ....[37]....
        /*02c8*/ 	.word	0x00006ef0
        /*02cc*/ 	.word	0x00000009
        /*02d0*/ 	.word	0x00000000
        /*02d4*/ 	.short	0x010a
        /*02d6*/ 	.byte	0x3f
	.zero		1


	//   ....[38]....
        /*02d8*/ 	.word	0x00006f50
        /*02dc*/ 	.word	0x0000000d
        /*02e0*/ 	.word	0x00000000
        /*02e4*/ 	.short	0x010a
        /*02e6*/ 	.byte	0x3f
	.zero		1


	//   ....[39]....
        /*02e8*/ 	.word	0x00007020
        /*02ec*/ 	.word	0x00000012
        /*02f0*/ 	.word	0x00000048
        /*02f4*/ 	.short	0x010a
        /*02f6*/ 	.byte	0x3f
	.zero		1


	//   ....[40]....
        /*02f8*/ 	.word	0x000070f0
        /*02fc*/ 	.word	0x00000007
        /*0300*/ 	.word	0x00000000
        /*0304*/ 	.short	0x010a
        /*0306*/ 	.byte	0x3f
	.zero		1


	//   ....[41]....
        /*0308*/ 	.word	0x00007140
        /*030c*/ 	.word	0x00000008
        /*0310*/ 	.word	0x00000000
        /*0314*/ 	.short	0x010a
        /*0316*/ 	.byte	0x3f
	.zero		1


	//   ....[42]....
        /*0318*/ 	.word	0x00007190
        /*031c*/ 	.word	0x00000009
        /*0320*/ 	.word	0x00000000
        /*0324*/ 	.short	0x010a
        /*0326*/ 	.byte	0x3f
	.zero		1


	//   ....[43]....
        /*0328*/ 	.word	0x000071e0
        /*032c*/ 	.word	0x00000008
        /*0330*/ 	.word	0x00000000
        /*0334*/ 	.short	0x010a
        /*0336*/ 	.byte	0x3f
	.zero		1


	//   ....[44]....
        /*0338*/ 	.word	0x00007230
        /*033c*/ 	.word	0x00000009
        /*0340*/ 	.word	0x00000000
        /*0344*/ 	.short	0x010a
        /*0346*/ 	.byte	0x3f
	.zero		1


	//   ....[45]....
        /*0348*/ 	.word	0x00007280
        /*034c*/ 	.word	0x00000008
        /*0350*/ 	.word	0x00000000
        /*0354*/ 	.short	0x010a
        /*0356*/ 	.byte	0x3f
	.zero		1


	//   ....[46]....
        /*0358*/ 	.word	0x000072d0
        /*035c*/ 	.word	0x00000009
        /*0360*/ 	.word	0x00000000
        /*0364*/ 	.short	0x010a
        /*0366*/ 	.byte	0x3f
	.zero		1


	//   ....[47]....
        /*0368*/ 	.word	0x00007320
        /*036c*/ 	.word	0x00000006
        /*0370*/ 	.word	0x00000000
        /*0374*/ 	.short	0x010a
        /*0376*/ 	.byte	0x3f
	.zero		1


	//----- nvinfo : EIATTR_NUM_MBARRIERS
	.align		4
.L_28:
        /*0378*/ 	.byte	0x03, 0x38
        /*037a*/ 	.short	0x0014


	//----- nvinfo : EIATTR_EXIT_INSTR_OFFSETS
	.align		4
        /*037c*/ 	.byte	0x04, 0x1c
        /*037e*/ 	.short	(.L_30 - .L_29)


	//   ....[0]....
.L_29:
        /*0380*/ 	.word	0x000009a0


	//   ....[1]....
        /*0384*/ 	.word	0x00001180


	//   ....[2]....
        /*0388*/ 	.word	0x00005690


	//   ....[3]....
        /*038c*/ 	.word	0x00005bf0


	//   ....[4]....
        /*0390*/ 	.word	0x00006ed0


	//----- nvinfo : EIATTR_MAX_THREADS
	.align		4
.L_30:
        /*0394*/ 	.byte	0x04, 0x05
        /*0396*/ 	.short	(.L_32 - .L_31)
.L_31:
        /*0398*/ 	.word	0x00000180
        /*039c*/ 	.word	0x00000001
        /*03a0*/ 	.word	0x00000001


	//----- nvinfo : EIATTR_CRS_STACK_SIZE
	.align		4
.L_32:
        /*03a4*/ 	.byte	0x04, 0x1e
        /*03a6*/ 	.short	(.L_34 - .L_33)
.L_33:
        /*03a8*/ 	.word	0x00000000


	//----- nvinfo : EIATTR_CBANK_PARAM_SIZE
	.align		4
.L_34:
        /*03ac*/ 	.byte	0x03, 0x19
        /*03ae*/ 	.short	0x0470


	//----- nvinfo : EIATTR_PARAM_CBANK
	.align		4
        /*03b0*/ 	.byte	0x04, 0x0a
        /*03b2*/ 	.short	(.L_36 - .L_35)
	.align		4
.L_35:
        /*03b4*/ 	.word	index@(.nv.constant0._ZN7cutlass13device_kernelINS_4gemm6kernel13GemmUniversalIN4cute5tupleIJiiiiEEENS1_10collective13CollectiveMmaINS1_37MainloopSm90TmaGmmaWarpSpecializedFP8ILi9ENS5_IJNS4_1CILi1EEENSA_ILi2EEESB_EEENS1_35KernelTmaWarpSpecializedCooperativeEEENS5_IJNSA_ILi128EEENSA_ILi64EEESG_EEENS_12float_e5m2_tENS5_IJlSB_lEEESJ_SK_NS4_8TiledMMAINS4_8MMA_AtomIJNS4_4SM904GMMA30MMA_64x64x32_F32E5M2E5M2_SS_TNILNSO_7ScaleInE1ELSQ_1EEEEEENS4_6LayoutINS5_IJSC_SB_SB_EEENS5_IJSB_NSA_ILi0EEESV_EEEEENS5_IJNS4_10UnderscoreESY_SY_EEEEENS4_23SM90_TMA_LOAD_MULTICASTENS4_14ComposedLayoutINS4_7SwizzleILi3ELi4ELi3EEENS4_18smem_ptr_flag_bitsILi8EEENST_INS5_IJNSA_ILi8EEESG_EEENS5_IJSG_SB_EEEEEEEvNS4_8identityENS4_13SM90_TMA_LOADES1B_vS1C_EENS_8epilogue10collective6detail29Sm90TmaWarpSpecializedAdapterINS1G_15DefaultEpilogueISJ_SK_SK_NS1F_6thread17LinearCombinationISJ_Li1EffLNS1K_9ScaleType4KindE0ELNS_15FloatRoundStyleE2ESJ_EENS1_15EpilogueDefaultEEEEEvvEEEEvNT_6ParamsE)
        /*03b8*/ 	.short	0x0210
        /*03ba*/ 	.short	0x0470


	//----- nvinfo : EIATTR_SW_WAR
	.align		4
.L_36:
        /*03bc*/ 	.byte	0x04, 0x36
        /*03be*/ 	.short	(.L_38 - .L_37)
.L_37:
        /*03c0*/ 	.word	0x00000008
.L_38:


//--------------------- .nv.callgraph             --------------------------
	.section	.nv.callgraph,"",@"SHT_CUDA_CALLGRAPH"
	.align	4
	.sectionentsize	8
	.align		4
        /*0000*/ 	.word	0x00000000
	.align		4
        /*0004*/ 	.word	0xffffffff
	.align		4
        /*0008*/ 	.word	0x00000000
	.align		4
        /*000c*/ 	.word	0xfffffffe
	.align		4
        /*0010*/ 	.word	0x00000000
	.align		4
        /*0014*/ 	.word	0xfffffffd
	.align		4
        /*0018*/ 	.word	0x00000000
	.align		4
        /*001c*/ 	.word	0xfffffffc


//--------------------- .nv.constant4             --------------------------
	.section	.nv.constant4,"a",@progbits
	.align	8
	.align		8
.nv.constant4:
        /*0000*/ 	.dword	_ZN39_INTERNAL_aaa3463a_4_k_cu_6dfd1260_41264cuda3std3__45__cpo5beginE
	.align		8
        /*0008*/ 	.dword	_ZN39_INTERNAL_aaa3463a_4_k_cu_6dfd1260_41264cuda3std3__45__cpo3endE
	.align		8
        /*0010*/ 	.dword	_ZN39_INTERNAL_aaa3463a_4_k_cu_6dfd1260_41264cuda3std3__45__cpo6cbeginE
	.align		8
        /*0018*/ 	.dword	_ZN39_INTERNAL_aaa3463a_4_k_cu_6dfd1260_41264cuda3std3__45__cpo4cendE
	.align		8
        /*0020*/ 	.dword	_ZN39_INTERNAL_aaa3463a_4_k_cu_6dfd1260_41264cuda3std3__441_GLOBAL__N__aaa3463a_4_k_cu_6dfd1260_41266ignoreE
	.align		8
        /*0028*/ 	.dword	_ZN39_INTERNAL_aaa3463a_4_k_cu_6dfd1260_41264cuda3std3__419piecewise_constructE
	.align		8
        /*0030*/ 	.dword	_ZN39_INTERNAL_aaa3463a_4_k_cu_6dfd1260_41264cuda3std3__48in_placeE
	.align		8
        /*0038*/ 	.dword	_ZN39_INTERNAL_aaa3463a_4_k_cu_6dfd1260_41264cuda3std6ranges3__45__cpo4swapE
	.align		8
        /*0040*/ 	.dword	_ZN39_INTERNAL_aaa3463a_4_k_cu_6dfd1260_41264cuda3std6ranges3__45__cpo9iter_moveE
	.align		8
        /*0048*/ 	.dword	_ZN39_INTERNAL_aaa3463a_4_k_cu_6dfd1260_41264cute7productE
	.align		8
        /*0050*/ 	.dword	_ZN39_INTERNAL_aaa3463a_4_k_cu_6dfd1260_41264cute1_E


//--------------------- .text._ZN7cutlass13device_kernelINS_4gemm6kernel13GemmUniversalIN4cute5tupleIJiiiiEEENS1_10collective13CollectiveMmaINS1_37MainloopSm90TmaGmmaWarpSpecializedFP8ILi9ENS5_IJNS4_1CILi1EEENSA_ILi2EEESB_EEENS1_35KernelTmaWarpSpecializedCooperativeEEENS5_IJNSA_ILi128EEENSA_ILi64EEESG_EEENS_12float_e5m2_tENS5_IJlSB_lEEESJ_SK_NS4_8TiledMMAINS4_8MMA_AtomIJNS4_4SM904GMMA30MMA_64x64x32_F32E5M2E5M2_SS_TNILNSO_7ScaleInE1ELSQ_1EEEEEENS4_6LayoutINS5_IJSC_SB_SB_EEENS5_IJSB_NSA_ILi0EEESV_EEEEENS5_IJNS4_10UnderscoreESY_SY_EEEEENS4_23SM90_TMA_LOAD_MULTICASTENS4_14ComposedLayoutINS4_7SwizzleILi3ELi4ELi3EEENS4_18smem_ptr_flag_bitsILi8EEENST_INS5_IJNSA_ILi8EEESG_EEENS5_IJSG_SB_EEEEEEEvNS4_8identityENS4_13SM90_TMA_LOADES1B_vS1C_EENS_8epilogue10collective6detail29Sm90TmaWarpSpecializedAdapterINS1G_15DefaultEpilogueISJ_SK_SK_NS1F_6thread17LinearCombinationISJ_Li1EffLNS1K_9ScaleType4KindE0ELNS_15FloatRoundStyleE2ESJ_EENS1_15EpilogueDefaultEEEEEvvEEEEvNT_6ParamsE --------------------------
	.section	.text._ZN7cutlass13device_kernelINS_4gemm6kernel13GemmUniversalIN4cute5tupleIJiiiiEEENS1_10collective13CollectiveMmaINS1_37MainloopSm90TmaGmmaWarpSpecializedFP8ILi9ENS5_IJNS4_1CILi1EEENSA_ILi2EEESB_EEENS1_35KernelTmaWarpSpecializedCooperativeEEENS5_IJNSA_ILi128EEENSA_ILi64EEESG_EEENS_12float_e5m2_tENS5_IJlSB_lEEESJ_SK_NS4_8TiledMMAINS4_8MMA_AtomIJNS4_4SM904GMMA30MMA_64x64x32_F32E5M2E5M2_SS_TNILNSO_7ScaleInE1ELSQ_1EEEEEENS4_6LayoutINS5_IJSC_SB_SB_EEENS5_IJSB_NSA_ILi0EEESV_EEEEENS5_IJNS4_10UnderscoreESY_SY_EEEEENS4_23SM90_TMA_LOAD_MULTICASTENS4_14ComposedLayoutINS4_7SwizzleILi3ELi4ELi3EEENS4_18smem_ptr_flag_bitsILi8EEENST_INS5_IJNSA_ILi8EEESG_EEENS5_IJSG_SB_EEEEEEEvNS4_8identityENS4_13SM90_TMA_LOADES1B_vS1C_EENS_8epilogue10collective6detail29Sm90TmaWarpSpecializedAdapterINS1G_15DefaultEpilogueISJ_SK_SK_NS1F_6thread17LinearCombinationISJ_Li1EffLNS1K_9ScaleType4KindE0ELNS_15FloatRoundStyleE2ESJ_EENS1_15EpilogueDefaultEEEEEvvEEEEvNT_6ParamsE,"ax",@progbits
	.align	128
.text._ZN7cutlass13device_kernelINS_4gemm6kernel13GemmUniversalIN4cute5tupleIJiiiiEEENS1_10collective13CollectiveMmaINS1_37MainloopSm90TmaGmmaWarpSpecializedFP8ILi9ENS5_IJNS4_1CILi1EEENSA_ILi2EEESB_EEENS1_35KernelTmaWarpSpecializedCooperativeEEENS5_IJNSA_ILi128EEENSA_ILi64EEESG_EEENS_12float_e5m2_tENS5_IJlSB_lEEESJ_SK_NS4_8TiledMMAINS4_8MMA_AtomIJNS4_4SM904GMMA30MMA_64x64x32_F32E5M2E5M2_SS_TNILNSO_7ScaleInE1ELSQ_1EEEEEENS4_6LayoutINS5_IJSC_SB_SB_EEENS5_IJSB_NSA_ILi0EEESV_EEEEENS5_IJNS4_10UnderscoreESY_SY_EEEEENS4_23SM90_TMA_LOAD_MULTICASTENS4_14ComposedLayoutINS4_7SwizzleILi3ELi4ELi3EEENS4_18smem_ptr_flag_bitsILi8EEENST_INS5_IJNSA_ILi8EEESG_EEENS5_IJSG_SB_EEEEEEEvNS4_8identityENS4_13SM90_TMA_LOADES1B_vS1C_EENS_8epilogue10collective6detail29Sm90TmaWarpSpecializedAdapterINS1G_15DefaultEpilogueISJ_SK_SK_NS1F_6thread17LinearCombinationISJ_Li1EffLNS1K_9ScaleType4KindE0ELNS_15FloatRoundStyleE2ESJ_EENS1_15EpilogueDefaultEEEEEvvEEEEvNT_6ParamsE:
        .type           _ZN7cutlass13device_kernelINS_4gemm6kernel13GemmUniversalIN4cute5tupleIJiiiiEEENS1_10collective13CollectiveMmaINS1_37MainloopSm90TmaGmmaWarpSpecializedFP8ILi9ENS5_IJNS4_1CILi1EEENSA_ILi2EEESB_EEENS1_35KernelTmaWarpSpecializedCooperativeEEENS5_IJNSA_ILi128EEENSA_ILi64EEESG_EEENS_12float_e5m2_tENS5_IJlSB_lEEESJ_SK_NS4_8TiledMMAINS4_8MMA_AtomIJNS4_4SM904GMMA30MMA_64x64x32_F32E5M2E5M2_SS_TNILNSO_7ScaleInE1ELSQ_1EEEEEENS4_6LayoutINS5_IJSC_SB_SB_EEENS5_IJSB_NSA_ILi0EEESV_EEEEENS5_IJNS4_10UnderscoreESY_SY_EEEEENS4_23SM90_TMA_LOAD_MULTICASTENS4_14ComposedLayoutINS4_7SwizzleILi3ELi4ELi3EEENS4_18smem_ptr_flag_bitsILi8EEENST_INS5_IJNSA_ILi8EEESG_EEENS5_IJSG_SB_EEEEEEEvNS4_8identityENS4_13SM90_TMA_LOADES1B_vS1C_EENS_8epilogue10collective6detail29Sm90TmaWarpSpecializedAdapterINS1G_15DefaultEpilogueISJ_SK_SK_NS1F_6thread17LinearCombinationISJ_Li1EffLNS1K_9ScaleType4KindE0ELNS_15FloatRoundStyleE2ESJ_EENS1_15EpilogueDefaultEEEEEvvEEEEvNT_6ParamsE,@function
        .size           _ZN7cutlass13device_kernelINS_4gemm6kernel13GemmUniversalIN4cute5tupleIJiiiiEEENS1_10collective13CollectiveMmaINS1_37MainloopSm90TmaGmmaWarpSpecializedFP8ILi9ENS5_IJNS4_1CILi1EEENSA_ILi2EEESB_EEENS1_35KernelTmaWarpSpecializedCooperativeEEENS5_IJNSA_ILi128EEENSA_ILi64EEESG_EEENS_12float_e5m2_tENS5_IJlSB_lEEESJ_SK_NS4_8TiledMMAINS4_8MMA_AtomIJNS4_4SM904GMMA30MMA_64x64x32_F32E5M2E5M2_SS_TNILNSO_7ScaleInE1ELSQ_1EEEEEENS4_6LayoutINS5_IJSC_SB_SB_EEENS5_IJSB_NSA_ILi0EEESV_EEEEENS5_IJNS4_10UnderscoreESY_SY_EEEEENS4_23SM90_TMA_LOAD_MULTICASTENS4_14ComposedLayoutINS4_7SwizzleILi3ELi4ELi3EEENS4_18smem_ptr_flag_bitsILi8EEENST_INS5_IJNSA_ILi8EEESG_EEENS5_IJSG_SB_EEEEEEEvNS4_8identityENS4_13SM90_TMA_LOADES1B_vS1C_EENS_8epilogue10collective6detail29Sm90TmaWarpSpecializedAdapterINS1G_15DefaultEpilogueISJ_SK_SK_NS1F_6thread17LinearCombinationISJ_Li1EffLNS1K_9ScaleType4KindE0ELNS_15FloatRoundStyleE2ESJ_EENS1_15EpilogueDefaultEEEEEvvEEEEvNT_6ParamsE,(.L_x_153 - _ZN7cutlass13device_kernelINS_4gemm6kernel13GemmUniversalIN4cute5tupleIJiiiiEEENS1_10collective13CollectiveMmaINS1_37MainloopSm90TmaGmmaWarpSpecializedFP8ILi9ENS5_IJNS4_1CILi1EEENSA_ILi2EEESB_EEENS1_35KernelTmaWarpSpecializedCooperativeEEENS5_IJNSA_ILi128EEENSA_ILi64EEESG_EEENS_12float_e5m2_tENS5_IJlSB_lEEESJ_SK_NS4_8TiledMMAINS4_8MMA_AtomIJNS4_4SM904GMMA30MMA_64x64x32_F32E5M2E5M2_SS_TNILNSO_7ScaleInE1ELSQ_1EEEEEENS4_6LayoutINS5_IJSC_SB_SB_EEENS5_IJSB_NSA_ILi0EEESV_EEEEENS5_IJNS4_10UnderscoreESY_SY_EEEEENS4_23SM90_TMA_LOAD_MULTICASTENS4_14ComposedLayoutINS4_7SwizzleILi3ELi4ELi3EEENS4_18smem_ptr_flag_bitsILi8EEENST_INS5_IJNSA_ILi8EEESG_EEENS5_IJSG_SB_EEEEEEEvNS4_8identityENS4_13SM90_TMA_LOADES1B_vS1C_EENS_8epilogue10collective6detail29Sm90TmaWarpSpecializedAdapterINS1G_15DefaultEpilogueISJ_SK_SK_NS1F_6thread17LinearCombinationISJ_Li1EffLNS1K_9ScaleType4KindE0ELNS_15FloatRoundStyleE2ESJ_EENS1_15EpilogueDefaultEEEEEvvEEEEvNT_6ParamsE)
        .other          _ZN7cutlass13device_kernelINS_4gemm6kernel13GemmUniversalIN4cute5tupleIJiiiiEEENS1_10collective13CollectiveMmaINS1_37MainloopSm90TmaGmmaWarpSpecializedFP8ILi9ENS5_IJNS4_1CILi1EEENSA_ILi2EEESB_EEENS1_35KernelTmaWarpSpecializedCooperativeEEENS5_IJNSA_ILi128EEENSA_ILi64EEESG_EEENS_12float_e5m2_tENS5_IJlSB_lEEESJ_SK_NS4_8TiledMMAINS4_8MMA_AtomIJNS4_4SM904GMMA30MMA_64x64x32_F32E5M2E5M2_SS_TNILNSO_7ScaleInE1ELSQ_1EEEEEENS4_6LayoutINS5_IJSC_SB_SB_EEENS5_IJSB_NSA_ILi0EEESV_EEEEENS5_IJNS4_10UnderscoreESY_SY_EEEEENS4_23SM90_TMA_LOAD_MULTICASTENS4_14ComposedLayoutINS4_7SwizzleILi3ELi4ELi3EEENS4_18smem_ptr_flag_bitsILi8EEENST_INS5_IJNSA_ILi8EEESG_EEENS5_IJSG_SB_EEEEEEEvNS4_8identityENS4_13SM90_TMA_LOADES1B_vS1C_EENS_8epilogue10collective6detail29Sm90TmaWarpSpecializedAdapterINS1G_15DefaultEpilogueISJ_SK_SK_NS1F_6thread17LinearCombinationISJ_Li1EffLNS1K_9ScaleType4KindE0ELNS_15FloatRoundStyleE2ESJ_EENS1_15EpilogueDefaultEEEEEvvEEEEvNT_6ParamsE,@"STO_CUDA_ENTRY STV_DEFAULT"
_ZN7cutlass13device_kernelINS_4gemm6kernel13GemmUniversalIN4cute5tupleIJiiiiEEENS1_10collective13CollectiveMmaINS1_37MainloopSm90TmaGmmaWarpSpecializedFP8ILi9ENS5_IJNS4_1CILi1EEENSA_ILi2EEESB_EEENS1_35KernelTmaWarpSpecializedCooperativeEEENS5_IJNSA_ILi128EEENSA_ILi64EEESG_EEENS_12float_e5m2_tENS5_IJlSB_lEEESJ_SK_NS4_8TiledMMAINS4_8MMA_AtomIJNS4_4SM904GMMA30MMA_64x64x32_F32E5M2E5M2_SS_TNILNSO_7ScaleInE1ELSQ_1EEEEEENS4_6LayoutINS5_IJSC_SB_SB_EEENS5_IJSB_NSA_ILi0EEESV_EEEEENS5_IJNS4_10UnderscoreESY_SY_EEEEENS4_23SM90_TMA_LOAD_MULTICASTENS4_14ComposedLayoutINS4_7SwizzleILi3ELi4ELi3EEENS4_18smem_ptr_flag_bitsILi8EEENST_INS5_IJNSA_ILi8EEESG_EEENS5_IJSG_SB_EEEEEEEvNS4_8identityENS4_13SM90_TMA_LOADES1B_vS1C_EENS_8epilogue10collective6detail29Sm90TmaWarpSpecializedAdapterINS1G_15DefaultEpilogueISJ_SK_SK_NS1F_6thread17LinearCombinationISJ_Li1EffLNS1K_9ScaleType4KindE0ELNS_15FloatRoundStyleE2ESJ_EENS1_15EpilogueDefaultEEEEEvvEEEEvNT_6ParamsE:
[----:B------:R-:W-:Y:S01]  /*0000*/  LDC R1, c[0x0][0x28] ;  /* 0x00000a00ff017b82 */ /* 0x000fe20000000800 */
[----:B------:R-:W0:Y:S01]  /*0010*/  S2R R0, SR_TID.X ;  /* 0x0000000000007919 */ /* 0x000e220000002100 */
[----:B------:R-:W-:Y:S01]  /*0020*/  ELECT P0, URZ, PT ;  /* 0x00000000003f782f */ /* 0x000fe20003800000 */
[----:B------:R-:W-:Y:S01]  /*0030*/  BSSY B0, `(.L_x_0) ;  /* 0x000000f000007945 */ /* 0x000fe20003800000 */
[--C-:B0-----:R-:W-:Y:S02]  /*0040*/  SHF.R.U32.HI R2, RZ, 0x5, R0.reuse ;  /* 0x00000005ff027819 */ /* 0x101fe40000011600 */
[----:B------:R-:W-:-:S03]  /*0050*/  SHF.R.U32.HI R4, RZ, 0x7, R0 ;  /* 0x00000007ff047819 */ /* 0x000fc60000011600 */
[----:B------:R-:W0:Y:S04]  /*0060*/  SHFL.IDX PT, R3, R2, RZ, 0x1f ;  /* 0x00001fff02037589 */ /* 0x000e2800000e0000 */
[----:B------:R-:W1:Y:S01]  /*0070*/  SHFL.IDX PT, R4, R4, RZ, 0x1f ;  /* 0x00001fff04047589 */ /* 0x000e6200000e0000 */
[----:B0-----:R-:W-:-:S13]  /*0080*/  ISETP.NE.OR P0, PT, R3, RZ, !P0 ;  /* 0x000000ff0300720c */ /* 0x001fda0004705670 */
[----:B-1----:R-:W-:Y:S05]  /*0090*/  @P0 BRA `(.L_x_1) ;  /* 0x0000000000200947 */ /* 0x002fea0003800000 */
[----:B------:R-:W-:Y:S02]  /*00a0*/  ULDC.64 UR4, c[0x0][0x198] ;  /* 0x0000660000047ab9 */ /* 0x000fe40000000a00 */
[----:B------:R-:W-:Y:S02]  /*00b0*/  UIADD3 UR6, UP0, UR4, 0xf0, URZ ;  /* 0x000000f004067890 */ /* 0x000fe4000ff1e03f */
[----:B------:R-:W-:Y:S02]  /*00c0*/  UIADD3 UR4, UP1, UR4, 0x1f0, URZ ;  /* 0x000001f004047890 */ /* 0x000fe4000ff3e03f */
[----:B------:R-:W-:Y:S02]  /*00d0*/  UIADD3.X UR7, URZ, UR5, URZ, UP0, !UPT ;  /* 0x000000053f077290 */ /* 0x000fe400087fe43f */
[----:B------:R-:W-:-:S07]  /*00e0*/  UIADD3.X UR5, URZ, UR5, URZ, UP1, !UPT ;  /* 0x000000053f057290 */ /* 0x000fce0008ffe43f */
[----:B------:R0:W-:Y:S02]  /*00f0*/  UTMACCTL.PF [UR6] ;  /* 0x00000000060079b9 */ /* 0x0001e40008040000 */
[----:B------:R0:W-:Y:S02]  /*0100*/  UTMACCTL.PF [UR4] ;  /* 0x00000000040079b9 */ /* 0x0001e40008040000 */
[----:B0-----:R-:W-:Y:S01]  /*0110*/  NOP ;  /* 0x0000000000007918 */ /* 0x001fe20000000000 */
.L_x_1:
[----:B------:R-:W-:Y:S05]  /*0120*/  BSYNC B0 ;  /* 0x0000000000007941 */ /* 0x000fea0003800000 */
.L_x_0:
[----:B------:R-:W0:Y:S02]  /*0130*/  SHFL.IDX PT, R5, R2, RZ, 0x1f ;  /* 0x00001fff02057589 */ /* 0x000e2400000e0000 */
[----:B0-----:R-:W-:-:S13]  /*0140*/  ISETP.NE.AND P0, PT, R5, RZ, PT ;  /* 0x000000ff0500720c */ /* 0x001fda0003f05270 */
[----:B------:R-:W-:Y:S05]  /*0150*/  @P0 BRA `(.L_x_2) ;  /* 0x00000000008c0947 */ /* 0x000fea0003800000 */
[----:B------:R-:W-:Y:S01]  /*0160*/  ELECT P0, URZ, PT ;  /* 0x00000000003f782f */ /* 0x000fe20003800000 */
[----:B------:R-:W-:-:S12]  /*0170*/  BSSY B0, `(.L_x_2) ;  /* 0x0000021000007945 */ /* 0x000fd80003800000 */
[----:B------:R-:W-:Y:S05]  /*0180*/  @!P0 BRA `(.L_x_3) ;  /* 0x00000000007c8947 */ /* 0x000fea0003800000 */
[----:B------:R-:W0:Y:S01]  /*0190*/  S2UR UR8, SR_CgaCtaId ;  /* 0x00000000000879c3 */ /* 0x000e220000008800 */
[----:B------:R-:W-:Y:S01]  /*01a0*/  UMOV UR4, 0x400 ;  /* 0x0000040000047882 */ /* 0x000fe20000000000 */
[----:B------:R-:W-:Y:S01]  /*01b0*/  UMOV UR5, 0x1 ;  /* 0x0000000100057882 */ /* 0x000fe20000000000 */
[----:B------:R-:W-:Y:S02]  /*01c0*/  UMOV UR6, 0x4 ;  /* 0x0000000400067882 */ /* 0x000fe40000000000 */
[----:B------:R-:W-:-:S04]  /*01d0*/  UIADD3 UR6, -UR6, 0x100000, URZ ;  /* 0x0010000006067890 */ /* 0x000fc8000fffe13f */
[----:B------:R-:W-:Y:S02]  /*01e0*/  USHF.L.U32 UR7, UR6, 0xb, URZ ;  /* 0x0000000b06077899 */ /* 0x000fe4000800063f */
[----:B------:R-:W-:Y:S02]  /*01f0*/  USHF.L.U32 UR6, UR6, 0x1, URZ ;  /* 0x0000000106067899 */ /* 0x000fe4000800063f */
[----:B0-----:R-:W-:Y:S02]  /*0200*/  ULEA UR8, UR8, UR4, 0x18 ;  /* 0x0000000408087291 */ /* 0x001fe4000f8ec03f */
[----:B------:R-:W-:-:S04]  /*0210*/  UIADD3 UR4, -UR5, 0x100000, URZ ;  /* 0x0010000005047890 */ /* 0x000fc8000fffe13f */
[----:B------:R-:W-:Y:S02]  /*0220*/  USHF.L.U32 UR5, UR4, 0xb, URZ ;  /* 0x0000000b04057899 */ /* 0x000fe4000800063f */
[----:B------:R-:W-:Y:S01]  /*0230*/  USHF.L.U32 UR4, UR4, 0x1, URZ ;  /* 0x0000000104047899 */ /* 0x000fe2000800063f */
[----:B------:R-:W0:Y:S11]  /*0240*/  FENCE.VIEW.ASYNC.S ;  /* 0x00000000000073c6 */ /* 0x000e360000000000 */
[----:B0-----:R0:W1:Y:S01]  /*0250*/  SYNCS.EXCH.64 URZ, [UR8], UR4 ;  /* 0x00000004083f75b2 */ /* 0x0010620008000100 */
[----:B------:R0:W2:Y:S01]  /*0260*/  SYNCS.EXCH.64 URZ, [UR8+0x48], UR6 ;  /* 0x00004806083f75b2 */ /* 0x0000a20008000100 */
[----:B------:R0:W3:Y:S01]  /*0270*/  SYNCS.EXCH.64 URZ, [UR8+0x8], UR4 ;  /* 0x00000804083f75b2 */ /* 0x0000e20008000100 */
[----:B------:R0:W4:Y:S01]  /*0280*/  SYNCS.EXCH.64 URZ, [UR8+0x50], UR6 ;  /* 0x00005006083f75b2 */ /* 0x0001220008000100 */
[----:B------:R0:W0:Y:S01]  /*0290*/  SYNCS.EXCH.64 URZ, [UR8+0x10], UR4 ;  /* 0x00001004083f75b2 */ /* 0x0000220008000100 */
        /* <DEDUP_REMOVED lines=13> */
[----:B------:R-:W-:Y:S01]  /*0370*/  NOP ;  /* 0x0000000000007918 */ /* 0x000fe20000000000 */
.L_x_3:
[----:B0-----:R-:W-:Y:S05]  /*0380*/  BSYNC B0 ;  /* 0x0000000000007941 */ /* 0x001fea0003800000 */
.L_x_2:
[----:B------:R-:W0:Y:S01]  /*0390*/  SHFL.IDX PT, R2, R2, RZ, 0x1f ;  /* 0x00001fff02027589 */ /* 0x000e2200000e0000 */
[----:B------:R-:W-:Y:S01]  /*03a0*/  SHF.R.S32.HI R7, RZ, 0x1f, R0 ;  /* 0x0000001fff077819 */ /* 0x000fe20000011400 */
[----:B------:R-:W5:Y:S01]  /*03b0*/  S2UR UR8, SR_CTAID.X ;  /* 0x00000000000879c3 */ /* 0x000f620000002500 */
[----:B------:R-:W-:Y:S01]  /*03c0*/  ELECT P0, URZ, PT ;  /* 0x00000000003f782f */ /* 0x000fe20003800000 */
[----:B------:R-:W1:Y:S01]  /*03d0*/  S2R R8, SR_CTAID.Y ;  /* 0x0000000000087919 */ /* 0x000e620000002600 */
[----:B------:R-:W-:Y:S01]  /*03e0*/  LEA.HI R7, R7, R0, RZ, 0x7 ;  /* 0x0000000007077211 */ /* 0x000fe200078f38ff */
[----:B------:R-:W-:Y:S01]  /*03f0*/  ULDC UR4, c[0x0][0x154] ;  /* 0x0000550000047ab9 */ /* 0x000fe20000000800 */
[----:B------:R-:W-:Y:S01]  /*0400*/  NOP ;  /* 0x0000000000007918 */ /* 0x000fe20000000000 */
[----:B------:R-:W-:Y:S01]  /*0410*/  NOP ;  /* 0x0000000000007918 */ /* 0x000fe20000000000 */
[----:B------:R-:W-:Y:S01]  /*0420*/  LOP3.LUT R7, R7, 0xffffff80, RZ, 0xc0, !PT ;  /* 0xffffff8007077812 */ /* 0x000fe200078ec0ff */
[----:B------:R-:W2:Y:S04]  /*0430*/  LDC R14, c[0x0][0x140] ;  /* 0x00005000ff0e7b82 */ /* 0x000ea80000000800 */
[----:B------:R-:W-:-:S04]  /*0440*/  IMAD.IADD R7, R0, 0x1, -R7 ;  /* 0x0000000100077824 */ /* 0x000fc800078e0a07 */
[----:B------:R-:W3:Y:S01]  /*0450*/  LDC R17, c[0x0][0x148] ;  /* 0x00005200ff117b82 */ /* 0x000ee20000000800 */
[----:B------:R-:W-:Y:S02]  /*0460*/  SHF.R.S32.HI R6, RZ, 0x1f, R7 ;  /* 0x0000001fff067819 */ /* 0x000fe40000011407 */
[----:B------:R-:W-:Y:S02]  /*0470*/  LOP3.LUT P2, RZ, R7, 0x7, RZ, 0xc0, !PT ;  /* 0x0000000707ff7812 */ /* 0x000fe4000784c0ff */
[----:B------:R-:W-:Y:S02]  /*0480*/  LEA.HI R6, R6, R7, RZ, 0x3 ;  /* 0x0000000706067211 */ /* 0x000fe400078f18ff */
[----:B0-----:R-:W-:Y:S01]  /*0490*/  ISETP.NE.OR P0, PT, R2, RZ, !P0 ;  /* 0x000000ff0200720c */ /* 0x001fe20004705670 */
[----:B------:R-:W0:Y:S01]  /*04a0*/  LDC R12, c[0x0][0x144] ;  /* 0x00005100ff0c7b82 */ /* 0x000e220000000800 */
[--C-:B------:R-:W-:Y:S02]  /*04b0*/  SHF.R.S32.HI R2, RZ, 0x3, R6.reuse ;  /* 0x00000003ff027819 */ /* 0x100fe40000011406 */
[----:B------:R-:W-:-:S02]  /*04c0*/  SHF.R.S32.HI R11, RZ, 0x1f, R6 ;  /* 0x0000001fff0b7819 */ /* 0x000fc40000011406 */
[----:B------:R-:W-:Y:S02]  /*04d0*/  SHF.R.S32.HI R6, RZ, 0x1f, R5 ;  /* 0x0000001fff067819 */ /* 0x000fe40000011405 */
[----:B------:R-:W-:Y:S02]  /*04e0*/  LEA.HI R11, R11, R2, RZ, 0x2 ;  /* 0x000000020b0b7211 */ /* 0x000fe400078f10ff */
[----:B------:R-:W-:Y:S02]  /*04f0*/  LEA.HI R6, R6, R5, RZ, 0x2 ;  /* 0x0000000506067211 */ /* 0x000fe400078f10ff */
[----:B-1----:R-:W-:Y:S01]  /*0500*/  I2FP.F32.U32 R10, R8 ;  /* 0x00000008000a7245 */ /* 0x002fe20000201000 */
[----:B------:R-:W-:Y:S01]  /*0510*/  VOTEU.ALL UP0, P0 ;  /* 0x00000000003f7886 */ /* 0x000fe20000000000 */
[----:B------:R-:W-:Y:S01]  /*0520*/  LOP3.LUT R6, R6, 0x3ffffffc, RZ, 0xc0, !PT ;  /* 0x3ffffffc06067812 */ /* 0x000fe200078ec0ff */
[----:B------:R-:W-:Y:S01]  /*0530*/  VOTEU.ALL UP1, P0 ;  /* 0x00000000003f7886 */ /* 0x000fe20000020000 */
[----:B------:R-:W-:Y:S01]  /*0540*/  LOP3.LUT R11, R11, 0xfffffffc, RZ, 0xc0, !PT ;  /* 0xfffffffc0b0b7812 */ /* 0x000fe200078ec0ff */
[----:B------:R-:W-:Y:S01]  /*0550*/  FMUL R13, R10, UR4 ;  /* 0x000000040a0d7c20 */ /* 0x000fe20008400000 */
[----:B------:R-:W1:Y:S01]  /*0560*/  @!UP0 S2UR UR7, SR_CgaCtaId ;  /* 0x00000000000789c3 */ /* 0x000e620000008800 */
[----:B------:R-:W-:Y:S01]  /*0570*/  IMAD.IADD R6, R5, 0x1, -R6 ;  /* 0x0000000105067824 */ /* 0x000fe200078e0a06 */
[----:B-----5:R-:W-:Y:S01]  /*0580*/  I2FP.F32.U32 R5, UR8 ;  /* 0x0000000800057c45 */ /* 0x020fe20008201000 */
[----:B------:R-:W-:Y:S01]  /*0590*/  ULDC UR4, c[0x0][0x150] ;  /* 0x0000540000047ab9 */ /* 0x000fe20000000800 */
[----:B------:R-:W-:Y:S01]  /*05a0*/  IMAD.IADD R11, R2, 0x1, -R11 ;  /* 0x00000001020b7824 */ /* 0x000fe200078e0a0b */
[----:B------:R-:W-:Y:S01]  /*05b0*/  SHF.R.S32.HI R2, RZ, 0x1f, R3 ;  /* 0x0000001fff027819 */ /* 0x000fe20000011403 */
[----:B------:R-:W5:Y:S01]  /*05c0*/  F2I.U32.TRUNC.NTZ R13, R13 ;  /* 0x0000000d000d7305 */ /* 0x000f62000020f000 */
[----:B------:R-:W-:Y:S01]  /*05d0*/  FMUL R10, R5, UR4 ;  /* 0x00000004050a7c20 */ /* 0x000fe20008400000 */
[----:B------:R-:W-:Y:S01]  /*05e0*/  IMAD R6, R6, 0x4, R11 ;  /* 0x0000000406067824 */ /* 0x000fe200078e020b */
[----:B------:R-:W-:Y:S01]  /*05f0*/  LEA.HI R2, R2, R3, RZ, 0x2 ;  /* 0x0000000302027211 */ /* 0x000fe200078f10ff */
[----:B------:R-:W-:Y:S01]  /*0600*/  UMOV UR4, 0x20 ;  /* 0x0000002000047882 */ /* 0x000fe20000000000 */
[----:B------:R-:W-:Y:S01]  /*0610*/  @!UP0 UMOV UR6, 0x400 ;  /* 0x0000040000068882 */ /* 0x000fe20000000000 */
[----:B------:R-:W-:Y:S01]  /*0620*/  IMAD.SHL.U32 R5, R6, 0x4, RZ ;  /* 0x0000000406057824 */ /* 0x000fe200078e00ff */
[----:B------:R-:W-:Y:S01]  /*0630*/  LOP3.LUT R2, R2, 0xfffffffc, RZ, 0xc0, !PT ;  /* 0xfffffffc02027812 */ /* 0x000fe200078ec0ff */
[----:B------:R-:W4:Y:S01]  /*0640*/  F2I.U32.TRUNC.NTZ R10, R10 ;  /* 0x0000000a000a7305 */ /* 0x000f22000020f000 */
[----:B------:R-:W-:-:S04]  /*0650*/  @!UP0 UIADD3 UR4, -UR4, 0x100000, URZ ;  /* 0x0010000004048890 */ /* 0x000fc8000fffe13f */
[----:B------:R-:W-:Y:S02]  /*0660*/  @!UP0 USHF.L.U32 UR5, UR4, 0xb, URZ ;  /* 0x0000000b04058899 */ /* 0x000fe4000800063f */
[----:B------:R-:W-:Y:S01]  /*0670*/  @!UP0 USHF.L.U32 UR4, UR4, 0x1, URZ ;  /* 0x0000000104048899 */ /* 0x000fe2000800063f */
[----:B--2---:R-:W-:Y:S01]  /*0680*/  ISETP.EQ.U32.AND P3, PT, R14, 0x1, PT ;  /* 0x000000010e00780c */ /* 0x004fe20003f62070 */
[----:B------:R-:W-:Y:S01]  /*0690*/  VIADD R14, R4, 0xffffffff ;  /* 0xffffffff040e7836 */ /* 0x000fe20000000000 */
[----:B------:R-:W-:Y:S01]  /*06a0*/  LOP3.LUT R6, R6, 0xc, R5, 0x78, !PT ;  /* 0x0000000c06067812 */ /* 0x000fe200078e7805 */
[----:B------:R-:W-:Y:S02]  /*06b0*/  IMAD.IADD R3, R3, 0x1, -R2 ;  /* 0x0000000103037824 */ /* 0x000fe400078e0a02 */
[----:B-----5:R-:W-:Y:S01]  /*06c0*/  IMAD.MOV R20, RZ, RZ, -R13 ;  /* 0x000000ffff147224 */ /* 0x020fe200078e0a0d */
[----:B------:R-:W-:Y:S01]  /*06d0*/  ISETP.GE.U32.AND P5, PT, R14, 0x2, PT ;  /* 0x000000020e00780c */ /* 0x000fe20003fa6070 */
[----:B-1----:R-:W-:Y:S01]  /*06e0*/  @!UP0 ULEA UR6, UR7, UR6, 0x18 ;  /* 0x0000000607068291 */ /* 0x002fe2000f8ec03f */
[----:B------:R-:W-:Y:S01]  /*06f0*/  ISETP.NE.AND P1, PT, R3, 0x3, PT ;  /* 0x000000030300780c */ /* 0x000fe20003f25270 */
[----:B---3--:R-:W-:Y:S01]  /*0700*/  IMAD R5, R17, R20, R8 ;  /* 0x0000001411057224 */ /* 0x008fe200078e0208 */
[----:B------:R-:W-:Y:S01]  /*0710*/  VOTEU.ALL UP0, P0 ;  /* 0x00000000003f7886 */ /* 0x000fe20000000000 */
[----:B------:R-:W-:Y:S01]  /*0720*/  ISETP.LT.U32.AND P0, PT, R6, 0x2, !P2 ;  /* 0x000000020600780c */ /* 0x000fe20005701070 */
[----:B----4-:R-:W-:Y:S01]  /*0730*/  IMAD.MOV R7, RZ, RZ, -R10 ;  /* 0x000000ffff077224 */ /* 0x010fe200078e0a0a */
[----:B------:R-:W-:-:S02]  /*0740*/  ISETP.EQ.OR P1, PT, R3, RZ, !P1 ;  /* 0x000000ff0300720c */ /* 0x000fc40004f22670 */
[----:B------:R-:W-:Y:S01]  /*0750*/  ISETP.NE.AND P4, PT, R5, R6, PT ;  /* 0x000000060500720c */ /* 0x000fe20003f85270 */
[----:B0-----:R-:W-:Y:S01]  /*0760*/  IMAD R7, R12, R7, UR8 ;  /* 0x000000080c077e24 */ /* 0x001fe2000f8e0207 */
[C---:B------:R-:W-:Y:S01]  /*0770*/  ISETP.EQ.AND P1, PT, R4.reuse, RZ, P1 ;  /* 0x000000ff0400720c */ /* 0x040fe20000f22270 */
[----:B------:R-:W0:Y:S02]  /*0780*/  FENCE.VIEW.ASYNC.S ;  /* 0x00000000000073c6 */ /* 0x000e240000000000 */
[----:B0-----:R0:W1:Y:S01]  /*0790*/  @!UP0 SYNCS.EXCH.64 URZ, [UR6+0xa0], UR4 ;  /* 0x0000a004063f85b2 */ /* 0x0010620008000100 */
[----:B------:R-:W-:Y:S02]  /*07a0*/  ISETP.NE.AND P2, PT, R4, RZ, PT ;  /* 0x000000ff0400720c */ /* 0x000fe40003f45270 */
[----:B------:R-:W-:Y:S02]  /*07b0*/  ISETP.EQ.OR P4, PT, R7, RZ, !P4 ;  /* 0x000000ff0700720c */ /* 0x000fe40006782670 */
[----:B------:R-:W-:-:S02]  /*07c0*/  SEL R2, RZ, 0x1, !P1 ;  /* 0x00000001ff027807 */ /* 0x000fc40004800000 */
[----:B------:R-:W-:Y:S02]  /*07d0*/  PLOP3.LUT P0, PT, P0, P4, PT, 0x80, 0x0 ;  /* 0x000000000000781c */ /* 0x000fe40000709070 */
[----:B------:R-:W-:Y:S01]  /*07e0*/  SEL R2, R2, 0x2, P5 ;  /* 0x0000000202027807 */ /* 0x000fe20002800000 */
[----:B------:R0:W2:Y:S01]  /*07f0*/  @!UP1 SYNCS.EXCH.64 URZ, [UR6+0xa8], UR4 ;  /* 0x0000a804063f95b2 */ /* 0x0000a20008000100 */
[----:B------:R-:W-:Y:S01]  /*0800*/  NOP ;  /* 0x0000000000007918 */ /* 0x000fe20000000000 */
[----:B------:R-:W-:Y:S08]  /*0810*/  @!P3 BRA `(.L_x_4) ;  /* 0x000000000008b947 */ /* 0x000ff00003800000 */
[----:B-12---:R-:W-:Y:S01]  /*0820*/  UCGABAR_ARV ;  /* 0x00000000000079c7 */ /* 0x006fe20008000000 */
[----:B------:R-:W-:Y:S05]  /*0830*/  BRA `(.L_x_5) ;  /* 0x0000000000047947 */ /* 0x000fea0003800000 */
.L_x_4:
[----:B-12---:R-:W-:Y:S01]  /*0840*/  NOP ;  /* 0x0000000000007918 */ /* 0x006fe20000000000 */
.L_x_5:
[----:B------:R-:W1:Y:S01]  /*0850*/  LDC R4, c[0x0][0x65c] ;  /* 0x00019700ff047b82 */ /* 0x000e620000000800 */
[----:B------:R-:W-:Y:S01]  /*0860*/  IMAD.MOV.U32 R5, RZ, RZ, RZ ;  /* 0x000000ffff057224 */ /* 0x000fe200078e00ff */
[----:B-1----:R-:W-:Y:S01]  /*0870*/  ISETP.NE.AND P4, PT, R4, 0x1, PT ;  /* 0x000000010400780c */ /* 0x002fe20003f85270 */
[----:B------:R-:W-:-:S12]  /*0880*/  IMAD.U32 R4, RZ, RZ, UR8 ;  /* 0x00000008ff047e24 */ /* 0x000fd8000f8e00ff */
[----:B------:R-:W1:Y:S01]  /*0890*/  @P4 LDC R13, c[0x0][0x10] ;  /* 0x00000400ff0d4b82 */ /* 0x000e620000000800 */
[----:B------:R-:W-:Y:S02]  /*08a0*/  @P4 IMAD.MOV.U32 R9, RZ, RZ, RZ ;  /* 0x000000ffff094224 */ /* 0x000fe400078e00ff */
[----:B------:R-:W-:-:S05]  /*08b0*/  @P4 IMAD.MOV.U32 R15, RZ, RZ, RZ ;  /* 0x000000ffff0f4224 */ /* 0x000fca00078e00ff */
[----:B------:R-:W2:Y:S01]  /*08c0*/  @!P4 LDC R11, c[0x0][0xc] ;  /* 0x00000300ff0bcb82 */ /* 0x000ea20000000800 */
[----:B-1----:R-:W-:-:S04]  /*08d0*/  @P4 IMAD.WIDE.U32 R12, R13, UR8, R8 ;  /* 0x000000080d0c4c25 */ /* 0x002fc8000f8e0008 */
[----:B--2---:R-:W-:-:S04]  /*08e0*/  @!P4 IMAD.WIDE.U32 R10, R8, R11, R4 ;  /* 0x0000000b080ac225 */ /* 0x004fc800078e0004 */
[----:B------:R-:W-:Y:S02]  /*08f0*/  @P4 IMAD.MOV.U32 R4, RZ, RZ, R12 ;  /* 0x000000ffff044224 */ /* 0x000fe400078e000c */
[----:B------:R-:W-:Y:S02]  /*0900*/  @P4 IMAD.IADD R5, R13, 0x1, R15 ;  /* 0x000000010d054824 */ /* 0x000fe400078e020f */
[----:B------:R-:W-:Y:S02]  /*0910*/  @!P4 IMAD.MOV.U32 R4, RZ, RZ, R10 ;  /* 0x000000ffff04c224 */ /* 0x000fe400078e000a */
[----:B------:R-:W-:Y:S01]  /*0920*/  @!P4 IMAD.MOV.U32 R5, RZ, RZ, R11 ;  /* 0x000000ffff05c224 */ /* 0x000fe200078e000b */
[----:B------:R-:W-:Y:S06]  /*0930*/  @!P3 BRA `(.L_x_6) ;  /* 0x00000000000cb947 */ /* 0x000fec0003800000 */
[----:B------:R-:W-:Y:S01]  /*0940*/  UCGABAR_WAIT ;  /* 0x0000000000007dc7 */ /* 0x000fe20008000000 */
[----:B------:R-:W-:Y:S01]  /*0950*/  CCTL.IVALL ;  /* 0x00000000ff00798f */ /* 0x000fe20002000000 */
[----:B------:R-:W-:Y:S05]  /*0960*/  BRA `(.L_x_7) ;  /* 0x0000000000047947 */ /* 0x000fea0003800000 */
.L_x_6:
[----:B------:R-:W-:Y:S06]  /*0970*/  BAR.SYNC.DEFER_BLOCKING 0x0 ;  /* 0x0000000000007b1d */ /* 0x000fec0000010000 */
.L_x_7:
[----:B------:R-:W-:Y:S05]  /*0980*/  @!P2 BRA `(.L_x_8) ;  /* 0x0000004c0044a947 */ /* 0x000fea0003800000 */
[----:B------:R-:W-:-:S13]  /*0990*/  ISETP.GT.U32.AND P1, PT, R14, 0x1, PT ;  /* 0x000000010e00780c */ /* 0x000fda0003f24070 */
[----:B0-----:R-:W-:Y:S05]  /*09a0*/  @P1 EXIT ;  /* 0x000000000000194d */ /* 0x001fea0003800000 */
[----:B------:R-:W-:Y:S01]  /*09b0*/  ULDC.64 UR4, c[0x0][0x650] ;  /* 0x0001940000047ab9 */ /* 0x000fe20000000a00 */
[----:B------:R-:W-:Y:S01]  /*09c0*/  PRMT R10, RZ, 0x7610, R10 ;  /* 0x00007610ff0a7816 */ /* 0x000fe2000000000a */
[----:B------:R-:W-:Y:S01]  /*09d0*/  IMAD.MOV.U32 R11, RZ, RZ, -0x1 ;  /* 0xffffffffff0b7424 */ /* 0x000fe200078e00ff */
[----:B------:R-:W-:Y:S01]  /*09e0*/  ISETP.GE.U32.AND P1, PT, R4, UR4, PT ;  /* 0x0000000404007c0c */ /* 0x000fe2000bf26070 */
[----:B------:R-:W-:Y:S02]  /*09f0*/  IMAD.MOV.U32 R12, RZ, RZ, -0x1 ;  /* 0xffffffffff0c7424 */ /* 0x000fe400078e00ff */
[----:B------:R-:W-:Y:S01]  /*0a00*/  IMAD.MOV.U32 R71, RZ, RZ, -0x1 ;  /* 0xffffffffff477424 */ /* 0x000fe200078e00ff */
[----:B------:R-:W-:-:S13]  /*0a10*/  ISETP.GE.U32.AND.EX P1, PT, R5, UR5, PT, P1 ;  /* 0x0000000505007c0c */ /* 0x000fda000bf26110 */
[----:B------:R-:W-:Y:S05]  /*0a20*/  @P1 BRA `(.L_x_9) ;  /* 0x0000000400241947 */ /* 0x000fea0003800000 */
[----:B------:R-:W0:Y:S01]  /*0a30*/  LDC.64 R22, c[0x0][0x628] ;  /* 0x00018a00ff167b82 */ /* 0x000e220000000a00 */
[----:B------:R-:W-:Y:S02]  /*0a40*/  IMAD.MOV.U32 R10, RZ, RZ, R4 ;  /* 0x000000ffff0a7224 */ /* 0x000fe400078e0004 */
[----:B------:R-:W-:-:S05]  /*0a50*/  IMAD.MOV.U32 R11, RZ, RZ, R5 ;  /* 0x000000ffff0b7224 */ /* 0x000fca00078e0005 */
[----:B------:R-:W1:Y:S08]  /*0a60*/  LDC R16, c[0x0][0x630] ;  /* 0x00018c00ff107b82 */ /* 0x000e700000000800 */
[----:B------:R-:W2:Y:S01]  /*0a70*/  LDC.64 R24, c[0x0][0x620] ;  /* 0x00018800ff187b82 */ /* 0x000ea20000000a00 */
[----:B0-----:R-:W-:-:S04]  /*0a80*/  ISETP.NE.U32.AND P1, PT, R22, RZ, PT ;  /* 0x000000ff1600720c */ /* 0x001fc80003f25070 */
[----:B------:R-:W-:-:S13]  /*0a90*/  ISETP.NE.AND.EX P1, PT, R23, RZ, PT, P1 ;  /* 0x000000ff1700720c */ /* 0x000fda0003f25310 */
[----:B-12---:R-:W-:Y:S05]  /*0aa0*/  @!P1 BRA `(.L_x_10) ;  /* 0x0000000000289947 */ /* 0x006fea0003800000 */
[----:B------:R-:W0:Y:S02]  /*0ab0*/  LDC R3, c[0x0][0x634] ;  /* 0x00018d00ff037b82 */ /* 0x000e240000000800 */
[----:B0-----:R-:W-:-:S05]  /*0ac0*/  IADD3 R3, P1, R4, R3, RZ ;  /* 0x0000000304037210 */ /* 0x001fca0007f3e0ff */
[----:B------:R-:W-:-:S04]  /*0ad0*/  IMAD.X R19, RZ, RZ, R5, P1 ;  /* 0x000000ffff137224 */ /* 0x000fc800008e0605 */
[----:B------:R-:W-:-:S04]  /*0ae0*/  IMAD.WIDE.U32 R10, R19, R22, RZ ;  /* 0x00000016130a7225 */ /* 0x000fc800078e00ff */
[----:B------:R-:W-:-:S04]  /*0af0*/  IMAD.WIDE.U32 R12, P1, R3, R23, R10 ;  /* 0x00000017030c7225 */ /* 0x000fc8000782000a */
[----:B------:R-:W-:-:S04]  /*0b00*/  IMAD.WIDE.U32 R10, R3, R22, RZ ;  /* 0x00000016030a7225 */ /* 0x000fc800078e00ff */
[----:B------:R-:W-:Y:S01]  /*0b10*/  IMAD.X R15, RZ, RZ, RZ, P1 ;  /* 0x000000ffff0f7224 */ /* 0x000fe200008e06ff */
[----:B------:R-:W-:Y:S01]  /*0b20*/  IADD3 RZ, P1, R11, R12, RZ ;  /* 0x0000000c0bff7210 */ /* 0x000fe20007f3e0ff */
[----:B------:R-:W-:-:S04]  /*0b30*/  IMAD.MOV.U32 R14, RZ, RZ, R13 ;  /* 0x000000ffff0e7224 */ /* 0x000fc800078e000d */
[----:B------:R-:W-:-:S08]  /*0b40*/  IMAD.WIDE.U32.X R10, R19, R23, R14, P1 ;  /* 0x00000017130a7225 */ /* 0x000fd000008e040e */
.L_x_10:
[----:B------:R-:W0:Y:S01]  /*0b50*/  LDC.64 R28, c[0x0][0x640] ;  /* 0x00019000ff1c7b82 */ /* 0x000e220000000a00 */
[--C-:B------:R-:W-:Y:S01]  /*0b60*/  SHF.R.U64 R71, R10, R16, R11.reuse ;  /* 0x000000100a477219 */ /* 0x100fe2000000120b */
[----:B------:R-:W-:Y:S01]  /*0b70*/  IMAD R20, R17, R20, R8 ;  /* 0x0000001411147224 */ /* 0x000fe200078e0208 */
[----:B------:R-:W-:Y:S01]  /*0b80*/  SHF.R.U32.HI R3, RZ, R16, R11 ;  /* 0x00000010ff037219 */ /* 0x000fe2000001160b */
[----:B------:R-:W-:Y:S01]  /*0b90*/  IMAD.MOV.U32 R17, RZ, RZ, 0x1 ;  /* 0x00000001ff117424 */ /* 0x000fe200078e00ff */
[----:B------:R-:W-:-:S03]  /*0ba0*/  IADD3 R9, P1, RZ, -R71, RZ ;  /* 0x80000047ff097210 */ /* 0x000fc60007f3e0ff */
[----:B------:R-:W1:Y:S02]  /*0bb0*/  LDC R14, c[0x0][0x618] ;  /* 0x00018600ff0e7b82 */ /* 0x000e640000000800 */
[----:B------:R-:W-:Y:S02]  /*0bc0*/  IMAD.X R3, RZ, RZ, ~R3, P1 ;  /* 0x000000ffff037224 */ /* 0x000fe400008e0e03 */
[----:B------:R-:W-:-:S04]  /*0bd0*/  IMAD.WIDE.U32 R10, R9, R24, R4 ;  /* 0x00000018090a7225 */ /* 0x000fc800078e0004 */
[----:B------:R-:W2:Y:S01]  /*0be0*/  LDC R18, c[0x0][0x608] ;  /* 0x00018200ff127b82 */ /* 0x000ea20000000800 */
[----:B------:R-:W-:Y:S02]  /*0bf0*/  IMAD R12, R3, R24, RZ ;  /* 0x00000018030c7224 */ /* 0x000fe400078e02ff */
[----:B------:R-:W-:Y:S02]  /*0c00*/  IMAD.MOV.U32 R3, RZ, RZ, -0x1 ;  /* 0xffffffffff037424 */ /* 0x000fe400078e00ff */
[----:B------:R-:W-:-:S03]  /*0c10*/  IMAD R9, R9, R25, R12 ;  /* 0x0000001909097224 */ /* 0x000fc600078e020c */
[----:B------:R-:W3:Y:S01]  /*0c20*/  LDC R26, c[0x0][0x658] ;  /* 0x00019600ff1a7b82 */ /* 0x000ee20000000800 */
[----:B------:R-:W-:Y:S01]  /*0c30*/  IMAD.IADD R9, R11, 0x1, R9 ;  /* 0x000000010b097824 */ /* 0x000fe200078e0209 */
[----:B0-----:R-:W-:-:S04]  /*0c40*/  ISETP.NE.U32.AND P1, PT, R28, RZ, PT ;  /* 0x000000ff1c00720c */ /* 0x001fc80003f25070 */
[----:B------:R-:W-:Y:S02]  /*0c50*/  ISETP.NE.AND.EX P1, PT, R29, RZ, PT, P1 ;  /* 0x000000ff1d00720c */ /* 0x000fe40003f25310 */
[----:B------:R-:W0:Y:S01]  /*0c60*/  LDC R22, c[0x0][0x600] ;  /* 0x00018000ff167b82 */ /* 0x000e220000000800 */
[-CC-:B-1----:R-:W-:Y:S02]  /*0c70*/  SHF.R.U64 R16, R10, R14.reuse, R9.reuse ;  /* 0x0000000e0a107219 */ /* 0x182fe40000001209 */
[----:B------:R-:W-:-:S05]  /*0c80*/  SHF.R.U32.HI R9, RZ, R14, R9 ;  /* 0x0000000eff097219 */ /* 0x000fca0000011609 */
[----:B------:R-:W1:Y:S01]  /*0c90*/  LDC R19, c[0x0][0x648] ;  /* 0x00019200ff137b82 */ /* 0x000e620000000800 */
[-CC-:B--2---:R-:W-:Y:S02]  /*0ca0*/  SHF.R.U64 R25, R16, R18.reuse, R9.reuse ;  /* 0x0000001210197219 */ /* 0x184fe40000001209 */
[----:B------:R-:W-:-:S05]  /*0cb0*/  SHF.R.U32.HI R9, RZ, R18, R9 ;  /* 0x00000012ff097219 */ /* 0x000fca0000011609 */
[----:B------:R-:W2:Y:S01]  /*0cc0*/  LDC R21, c[0x0][0x638] ;  /* 0x00018e00ff157b82 */ /* 0x000ea20000000800 */
[-CC-:B---3--:R-:W-:Y:S02]  /*0cd0*/  SHF.R.U64 R18, R25, R26.reuse, R9.reuse ;  /* 0x0000001a19127219 */ /* 0x188fe40000001209 */
[-C--:B------:R-:W-:Y:S02]  /*0ce0*/  SHF.L.U32 R3, R3, R26.reuse, RZ ;  /* 0x0000001a03037219 */ /* 0x080fe400000006ff */
[----:B------:R-:W-:Y:S01]  /*0cf0*/  SHF.R.U32.HI R9, RZ, R26, R9 ;  /* 0x0000001aff097219 */ /* 0x000fe20000011609 */
[----:B------:R-:W-:Y:S01]  /*0d00*/  IMAD.MOV.U32 R8, RZ, RZ, R18 ;  /* 0x000000ffff087224 */ /* 0x000fe200078e0012 */
[----:B------:R-:W-:Y:S01]  /*0d10*/  LOP3.LUT R14, RZ, R3, RZ, 0x33, !PT ;  /* 0x00000003ff0e7212 */ /* 0x000fe200078e33ff */
[----:B------:R-:W3:Y:S01]  /*0d20*/  LDC R23, c[0x0][0x610] ;  /* 0x00018400ff177b82 */ /* 0x000ee20000000800 */
[----:B------:R-:W-:Y:S05]  /*0d30*/  @!P1 BRA `(.L_x_11) ;  /* 0x0000000000289947 */ /* 0x000fea0003800000 */
[----:B------:R-:W4:Y:S02]  /*0d40*/  LDC R3, c[0x0][0x64c] ;  /* 0x00019300ff037b82 */ /* 0x000f240000000800 */
[----:B----4-:R-:W-:-:S05]  /*0d50*/  IADD3 R3, P1, R18, R3, RZ ;  /* 0x0000000312037210 */ /* 0x010fca0007f3e0ff */
        /* <DEDUP_REMOVED lines=8> */
.L_x_11:
[----:B-1----:R-:W-:Y:S01]  /*0de0*/  SHF.R.U64 R8, R8, R19, R9 ;  /* 0x0000001308087219 */ /* 0x002fe20000001209 */
[----:B0-----:R-:W-:Y:S01]  /*0df0*/  VIADD R9, R22, 0xffffffff ;  /* 0xffffffff16097836 */ /* 0x001fe20000000000 */
[----:B------:R-:W-:Y:S02]  /*0e00*/  SHF.L.U32 R3, R17, R26, RZ ;  /* 0x0000001a11037219 */ /* 0x000fe400000006ff */
[----:B------:R-:W-:Y:S01]  /*0e10*/  LOP3.LUT R14, R25, R14, RZ, 0xc0, !PT ;  /* 0x0000000e190e7212 */ /* 0x000fe200078ec0ff */
[----:B------:R-:W-:Y:S01]  /*0e20*/  IMAD.MOV R10, RZ, RZ, -R8 ;  /* 0x000000ffff0a7224 */ /* 0x000fe200078e0a08 */
[----:B------:R-:W-:-:S03]  /*0e30*/  SEL R7, R7, R20, !P4 ;  /* 0x0000001407077207 */ /* 0x000fc60006000000 */
[----:B------:R-:W-:Y:S01]  /*0e40*/  IMAD R14, R3, R8, R14 ;  /* 0x00000008030e7224 */ /* 0x000fe200078e020e */
[----:B------:R-:W-:Y:S01]  /*0e50*/  LOP3.LUT R8, R16, R9, RZ, 0xc0, !PT ;  /* 0x0000000910087212 */ /* 0x000fe200078ec0ff */
[----:B--2---:R-:W-:Y:S02]  /*0e60*/  IMAD R3, R10, R21, R18 ;  /* 0x000000150a037224 */ /* 0x004fe400078e0212 */
[----:B---3--:R-:W-:Y:S02]  /*0e70*/  IMAD R7, R14, R23, R7 ;  /* 0x000000170e077224 */ /* 0x008fe400078e0207 */
[----:B------:R-:W-:Y:S02]  /*0e80*/  IMAD R8, R3, R22, R8 ;  /* 0x0000001603087224 */ /* 0x000fe400078e0208 */
[----:B------:R-:W-:-:S03]  /*0e90*/  IMAD.MOV.U32 R10, RZ, RZ, 0x1 ;  /* 0x00000001ff0a7424 */ /* 0x000fc600078e00ff */
[----:B------:R-:W-:Y:S02]  /*0ea0*/  SEL R12, R8, R7, !P4 ;  /* 0x00000007080c7207 */ /* 0x000fe40006000000 */
[----:B------:R-:W-:-:S07]  /*0eb0*/  SEL R11, R7, R8, !P4 ;  /* 0x00000008070b7207 */ /* 0x000fce0006000000 */
.L_x_9:
[----:B------:R-:W-:-:S08]  /*0ec0*/  NOP ;  /* 0x0000000000007918 */ /* 0x000fd00000000000 */
[----:B------:R-:W0:Y:S02]  /*0ed0*/  USETMAXREG.TRY_ALLOC.CTAPOOL UP0, 0xe8 ;  /* 0x000000e8000079c8 */ /* 0x000e240008000600 */
[----:B0-----:R-:W-:-:S13]  /*0ee0*/  PLOP3.LUT P1, PT, PT, PT, UP0, 0x80, 0x0 ;  /* 0x000000000000781c */ /* 0x001fda0003f2f008 */
[----:B------:R-:W-:Y:S05]  /*0ef0*/  @!P1 BRA `(.L_x_9) ;  /* 0xfffffffc00f09947 */ /* 0x000fea000383ffff */
[----:B------:R-:W-:Y:S01]  /*0f00*/  ULDC.64 UR4, c[0x0][0x598] ;  /* 0x0001660000047ab9 */ /* 0x000fe20000000a00 */
[----:B------:R-:W-:Y:S01]  /*0f10*/  ULDC.64 UR16, c[0x0][0x208] ;  /* 0x0000820000107ab9 */ /* 0x000fe20000000a00 */
[----:B------:R-:W-:-:S04]  /*0f20*/  ISETP.NE.U32.AND P1, PT, RZ, UR4, PT ;  /* 0x00000004ff007c0c */ /* 0x000fc8000bf25070 */
[----:B------:R-:W-:-:S13]  /*0f30*/  ISETP.NE.AND.EX P1, PT, RZ, UR5, PT, P1 ;  /* 0x00000005ff007c0c */ /* 0x000fda000bf25310 */
[----:B------:R-:W-:Y:S05]  /*0f40*/  @!P1 BRA `(.L_x_12) ;  /* 0x00000000001c9947 */ /* 0x000fea0003800000 */
[----:B------:R-:W0:Y:S02]  /*0f50*/  LDC.64 R8, c[0x0][0x598] ;  /* 0x00016600ff087b82 */ /* 0x000e240000000a00 */
[----:B0-----:R-:W2:Y:S02]  /*0f60*/  LDG.E.64 R8, desc[UR16][R8.64] ;  /* 0x0000001008087981 */ /* 0x001ea4000c1e1b00 */
[----:B--2---:R-:W-:-:S04]  /*0f70*/  ISETP.NE.U32.AND P1, PT, R8, RZ, PT ;  /* 0x000000ff0800720c */ /* 0x004fc80003f25070 */
[----:B------:R-:W-:-:S13]  /*0f80*/  ISETP.NE.AND.EX P1, PT, R9, RZ, PT, P1 ;  /* 0x000000ff0900720c */ /* 0x000fda0003f25310 */
[----:B------:R-:W-:Y:S05]  /*0f90*/  @!P1 BRA `(.L_x_12) ;  /* 0x0000000000089947 */ /* 0x000fea0003800000 */
[----:B------:R0:W5:Y:S01]  /*0fa0*/  LD.E R3, desc[UR16][R8.64] ;  /* 0x0000001008037980 */ /* 0x000162000c101900 */
[----:B------:R-:W-:Y:S05]  /*0fb0*/  BRA `(.L_x_13) ;  /* 0x0000000000207947 */ /* 0x000fea0003800000 */
.L_x_12:
[----:B------:R-:W-:Y:S02]  /*0fc0*/  ULDC.64 UR4, c[0x0][0x588] ;  /* 0x0001620000047ab9 */ /* 0x000fe40000000a00 */
[----:B------:R-:W-:-:S04]  /*0fd0*/  ISETP.NE.U32.AND P1, PT, RZ, UR4, PT ;  /* 0x00000004ff007c0c */ /* 0x000fc8000bf25070 */
[----:B------:R-:W-:-:S13]  /*0fe0*/  ISETP.NE.AND.EX P1, PT, RZ, UR5, PT, P1 ;  /* 0x00000005ff007c0c */ /* 0x000fda000bf25310 */
[----:B------:R-:W-:Y:S05]  /*0ff0*/  @!P1 BRA `(.L_x_14) ;  /* 0x00000000000c9947 */ /* 0x000fea0003800000 */
[----:B------:R-:W0:Y:S02]  /*1000*/  LDC.64 R8, c[0x0][0x588] ;  /* 0x00016200ff087b82 */ /* 0x000e240000000a00 */
[----:B0-----:R1:W5:Y:S01]  /*1010*/  LDG.E R3, desc[UR16][R8.64] ;  /* 0x0000001008037981 */ /* 0x001362000c1e1900 */
[----:B------:R-:W-:Y:S05]  /*1020*/  BRA `(.L_x_13) ;  /* 0x0000000000047947 */ /* 0x000fea0003800000 */
.L_x_14:
[----:B------:R-:W2:Y:S02]  /*1030*/  LDC R3, c[0x0][0x580] ;  /* 0x00016000ff037b82 */ /* 0x000ea40000000800 */
.L_x_13:
[----:B------:R-:W-:Y:S02]  /*1040*/  ULDC.64 UR4, c[0x0][0x5a0] ;  /* 0x0001680000047ab9 */ /* 0x000fe40000000a00 */
[----:B------:R-:W-:-:S04]  /*1050*/  ISETP.NE.U32.AND P1, PT, RZ, UR4, PT ;  /* 0x00000004ff007c0c */ /* 0x000fc8000bf25070 */
[----:B------:R-:W-:-:S13]  /*1060*/  ISETP.NE.AND.EX P1, PT, RZ, UR5, PT, P1 ;  /* 0x00000005ff007c0c */ /* 0x000fda000bf25310 */
[----:B------:R-:W-:Y:S05]  /*1070*/  @!P1 BRA `(.L_x_15) ;  /* 0x00000000001c9947 */ /* 0x000fea0003800000 */
[----:B01----:R-:W0:Y:S02]  /*1080*/  LDC.64 R8, c[0x0][0x5a0] ;  /* 0x00016800ff087b82 */ /* 0x003e240000000a00 */
[----:B0-----:R-:W3:Y:S02]  /*1090*/  LDG.E.64 R8, desc[UR16][R8.64] ;  /* 0x0000001008087981 */ /* 0x001ee4000c1e1b00 */
[----:B---3--:R-:W-:-:S04]  /*10a0*/  ISETP.NE.U32.AND P1, PT, R8, RZ, PT ;  /* 0x000000ff0800720c */ /* 0x008fc80003f25070 */
[----:B------:R-:W-:-:S13]  /*10b0*/  ISETP.NE.AND.EX P1, PT, R9, RZ, PT, P1 ;  /* 0x000000ff0900720c */ /* 0x000fda0003f25310 */
[----:B------:R-:W-:Y:S05]  /*10c0*/  @!P1 BRA `(.L_x_15) ;  /* 0x0000000000089947 */ /* 0x000fea0003800000 */
[----:B------:R0:W5:Y:S01]  /*10d0*/  LD.E R7, desc[UR16][R8.64] ;  /* 0x0000001008077980 */ /* 0x000162000c101900 */
[----:B------:R-:W-:Y:S05]  /*10e0*/  BRA `(.L_x_16) ;  /* 0x0000000000207947 */ /* 0x000fea0003800000 */
.L_x_15:
[----:B------:R-:W-:Y:S02]  /*10f0*/  ULDC.64 UR4, c[0x0][0x590] ;  /* 0x0001640000047ab9 */ /* 0x000fe40000000a00 */
[----:B------:R-:W-:-:S04]  /*1100*/  ISETP.NE.U32.AND P1, PT, RZ, UR4, PT ;  /* 0x00000004ff007c0c */ /* 0x000fc8000bf25070 */
[----:B------:R-:W-:-:S13]  /*1110*/  ISETP.NE.AND.EX P1, PT, RZ, UR5, PT, P1 ;  /* 0x00000005ff007c0c */ /* 0x000fda000bf25310 */
[----:B------:R-:W-:Y:S05]  /*1120*/  @!P1 BRA `(.L_x_17) ;  /* 0x00000000000c9947 */ /* 0x000fea0003800000 */
[----:B01----:R-:W0:Y:S02]  /*1130*/  LDC.64 R8, c[0x0][0x590] ;  /* 0x00016400ff087b82 */ /* 0x003e240000000a00 */
[----:B0-----:R1:W5:Y:S01]  /*1140*/  LDG.E R7, desc[UR16][R8.64] ;  /* 0x0000001008077981 */ /* 0x001362000c1e1900 */
[----:B------:R-:W-:Y:S05]  /*1150*/  BRA `(.L_x_16) ;  /* 0x0000000000047947 */ /* 0x000fea0003800000 */
.L_x_17:
[----:B------:R-:W3:Y:S02]  /*1160*/  LDC R7, c[0x0][0x584] ;  /* 0x00016100ff077b82 */ /* 0x000ee40000000800 */
.L_x_16:
[----:B------:R-:W-:-:S13]  /*1170*/  LOP3.LUT P1, RZ, R10, 0xff, RZ, 0xc0, !PT ;  /* 0x000000ff0aff7812 */ /* 0x000fda000782c0ff */
[----:B------:R-:W-:Y:S05]  /*1180*/  @!P1 EXIT ;  /* 0x000000000000994d */ /* 0x000fea0003800000 */
[----:B------:R-:W-:Y:S01]  /*1190*/  ULDC UR4, c[0x0][0x28c] ;  /* 0x0000a30000047ab9 */ /* 0x000fe20000000800 */
[----:B------:R-:W-:Y:S01]  /*11a0*/  LOP3.LUT R81, R2, 0x1, RZ, 0xfc, !PT ;  /* 0x0000000102517812 */ /* 0x000fe200078efcff */
[----:B------:R-:W-:-:S04]  /*11b0*/  UIADD3 UR4, UR4, 0x7f, URZ ;  /* 0x0000007f04047890 */ /* 0x000fc8000fffe03f */
[----:B------:R-:W-:-:S04]  /*11c0*/  USHF.R.S32.HI UR5, URZ, 0x1f, UR4 ;  /* 0x0000001f3f057899 */ /* 0x000fc80008011404 */
[----:B------:R-:W-:-:S03]  /*11d0*/  ULEA.HI UR5, UR5, UR4, URZ, 0x7 ;  /* 0x0000000405057291 */ /* 0x000fc6000f8f383f */
[----:B------:R-:W-:Y:S01]  /*11e0*/  UMOV UR4, URZ ;  /* 0x0000003f00047c82 */ /* 0x000fe20008000000 */
[----:B------:R-:W-:-:S03]  /*11f0*/  USHF.R.S32.HI UR9, URZ, 0x7, UR5 ;  /* 0x000000073f097899 */ /* 0x000fc60008011405 */
[----:B------:R-:W-:-:S09]  /*1200*/  UMOV UR5, URZ ;  /* 0x0000003f00057c82 */ /* 0x000fd20008000000 */
.L_x_108:
[----:B01----:R-:W-:Y:S01]  /*1210*/  LOP3.LUT R8, R0, 0x80, RZ, 0xc0, !PT ;  /* 0x0000008000087812 */ /* 0x003fe200078ec0ff */
[----:B------:R-:W0:Y:S01]  /*1220*/  S2UR UR13, SR_CgaCtaId ;  /* 0x00000000000d79c3 */ /* 0x000e220000008800 */
[----:B------:R-:W-:Y:S01]  /*1230*/  UMOV UR12, 0x400 ;  /* 0x00000400000c7882 */ /* 0x000fe20000000000 */
[----:B------:R-:W-:Y:S01]  /*1240*/  UMOV UR6, URZ ;  /* 0x0000003f00067c82 */ /* 0x000fe20008000000 */
[----:B------:R-:W-:Y:S01]  /*1250*/  SHF.R.U32.HI R8, RZ, 0x7, R8 ;  /* 0x00000007ff087819 */ /* 0x000fe20000011608 */
[----:B------:R-:W-:Y:S01]  /*1260*/  UMOV UR7, URZ ;  /* 0x0000003f00077c82 */ /* 0x000fe20008000000 */
[----:B------:R-:W-:Y:S01]  /*1270*/  UMOV UR18, UR5 ;  /* 0x0000000500127c82 */ /* 0x000fe20008000000 */
[----:B------:R-:W-:Y:S02]  /*1280*/  CS2R R14, SRZ ;  /* 0x00000000000e7805 */ /* 0x000fe4000001ff00 */
[----:B------:R-:W-:Y:S01]  /*1290*/  CS2R R16, SRZ ;  /* 0x0000000000107805 */ /* 0x000fe2000001ff00 */
[----:B------:R-:W1:Y:S01]  /*12a0*/  LDC R9, c[0x0][0x28c] ;  /* 0x0000a300ff097b82 */ /* 0x000e620000000800 */
[----:B----4-:R-:W4:Y:S01]  /*12b0*/  SHFL.IDX PT, R8, R8, RZ, 0x1f ;  /* 0x00001fff08087589 */ /* 0x010f2200000e0000 */
[----:B------:R-:W-:-:S02]  /*12c0*/  CS2R R18, SRZ ;  /* 0x0000000000127805 */ /* 0x000fc4000001ff00 */
[----:B------:R-:W-:Y:S02]  /*12d0*/  CS2R R20, SRZ ;  /* 0x0000000000147805 */ /* 0x000fe4000001ff00 */
[----:B------:R-:W-:Y:S02]  /*12e0*/  CS2R R56, SRZ ;  /* 0x0000000000387805 */ /* 0x000fe4000001ff00 */
[----:B------:R-:W-:Y:S02]  /*12f0*/  CS2R R58, SRZ ;  /* 0x00000000003a7805 */ /* 0x000fe4000001ff00 */
[----:B------:R-:W-:Y:S02]  /*1300*/  CS2R R60, SRZ ;  /* 0x00000000003c7805 */ /* 0x000fe4000001ff00 */
[----:B------:R-:W-:Y:S02]  /*1310*/  CS2R R62, SRZ ;  /* 0x00000000003e7805 */ /* 0x000fe4000001ff00 */
[----:B------:R-:W-:-:S02]  /*1320*/  CS2R R64, SRZ ;  /* 0x0000000000407805 */ /* 0x000fc4000001ff00 */
[----:B------:R-:W-:Y:S02]  /*1330*/  CS2R R66, SRZ ;  /* 0x0000000000427805 */ /* 0x000fe4000001ff00 */
[----:B------:R-:W-:Y:S01]  /*1340*/  CS2R R68, SRZ ;  /* 0x0000000000447805 */ /* 0x000fe2000001ff00 */
[----:B------:R-:W-:Y:S01]  /*1350*/  IMAD.MOV.U32 R70, RZ, RZ, RZ ;  /* 0x000000ffff467224 */ /* 0x000fe200078e00ff */
[----:B------:R-:W-:Y:S02]  /*1360*/  CS2R R72, SRZ ;  /* 0x0000000000487805 */ /* 0x000fe4000001ff00 */
[----:B------:R-:W-:Y:S02]  /*1370*/  CS2R R74, SRZ ;  /* 0x00000000004a7805 */ /* 0x000fe4000001ff00 */
[----:B------:R-:W-:Y:S02]  /*1380*/  CS2R R76, SRZ ;  /* 0x00000000004c7805 */ /* 0x000fe4000001ff00 */
[----:B------:R-:W-:Y:S01]  /*1390*/  CS2R R78, SRZ ;  /* 0x00000000004e7805 */ /* 0x000fe2000001ff00 */
[----:B------:R-:W-:Y:S01]  /*13a0*/  IMAD.MOV.U32 R80, RZ, RZ, RZ ;  /* 0x000000ffff507224 */ /* 0x000fe200078e00ff */
[----:B------:R-:W-:Y:S01]  /*13b0*/  CS2R R24, SRZ ;  /* 0x0000000000187805 */ /* 0x000fe2000001ff00 */
[----:B--2---:R-:W-:Y:S01]  /*13c0*/  IMAD.U32 R22, RZ, RZ, UR4 ;  /* 0x00000004ff167e24 */ /* 0x004fe2000f8e00ff */
[----:B------:R-:W-:-:S02]  /*13d0*/  CS2R R26, SRZ ;  /* 0x00000000001a7805 */ /* 0x000fc4000001ff00 */
[----:B------:R-:W-:Y:S02]  /*13e0*/  CS2R R28, SRZ ;  /* 0x00000000001c7805 */ /* 0x000fe4000001ff00 */
[----:B------:R-:W-:Y:S02]  /*13f0*/  CS2R R30, SRZ ;  /* 0x00000000001e7805 */ /* 0x000fe4000001ff00 */
[----:B------:R-:W-:Y:S02]  /*1400*/  CS2R R32, SRZ ;  /* 0x0000000000207805 */ /* 0x000fe4000001ff00 */
[----:B------:R-:W-:Y:S02]  /*1410*/  CS2R R34, SRZ ;  /* 0x0000000000227805 */ /* 0x000fe4000001ff00 */
[----:B-1----:R-:W-:Y:S02]  /*1420*/  ISETP.GE.AND P1, PT, R9, 0x1, PT ;  /* 0x000000010900780c */ /* 0x002fe40003f26270 */
[----:B------:R-:W-:-:S02]  /*1430*/  CS2R R36, SRZ ;  /* 0x0000000000247805 */ /* 0x000fc4000001ff00 */
[----:B----4-:R-:W-:Y:S02]  /*1440*/  R2UR UR8, R8 ;  /* 0x00000000080872ca */ /* 0x010fe400000e0000 */
[----:B------:R-:W-:Y:S02]  /*1450*/  CS2R R38, SRZ ;  /* 0x0000000000267805 */ /* 0x000fe4000001ff00 */
[----:B------:R-:W-:Y:S02]  /*1460*/  CS2R R40, SRZ ;  /* 0x0000000000287805 */ /* 0x000fe4000001ff00 */
[----:B------:R-:W-:Y:S02]  /*1470*/  CS2R R42, SRZ ;  /* 0x00000000002a7805 */ /* 0x000fe4000001ff00 */
[----:B------:R-:W-:Y:S02]  /*1480*/  CS2R R44, SRZ ;  /* 0x00000000002c7805 */ /* 0x000fe4000001ff00 */
[----:B------:R-:W-:-:S02]  /*1490*/  CS2R R46, SRZ ;  /* 0x00000000002e7805 */ /* 0x000fc4000001ff00 */
[----:B------:R-:W-:Y:S02]  /*14a0*/  CS2R R48, SRZ ;  /* 0x0000000000307805 */ /* 0x000fe4000001ff00 */
[----:B------:R-:W-:Y:S02]  /*14b0*/  CS2R R50, SRZ ;  /* 0x0000000000327805 */ /* 0x000fe4000001ff00 */
[----:B------:R-:W-:Y:S02]  /*14c0*/  CS2R R52, SRZ ;  /* 0x0000000000347805 */ /* 0x000fe4000001ff00 */
[----:B------:R-:W-:Y:S01]  /*14d0*/  CS2R R54, SRZ ;  /* 0x0000000000367805 */ /* 0x000fe2000001ff00 */
[----:B------:R-:W-:-:S04]  /*14e0*/  ULEA.HI UR10, UR8, UR8, URZ, 0x1 ;  /* 0x00000008080a7291 */ /* 0x000fc8000f8f083f */
[----:B------:R-:W-:Y:S02]  /*14f0*/  ULOP3.LUT UR11, UR10, 0x7fffe, URZ, 0xc0, !UPT ;  /* 0x0007fffe0a0b7892 */ /* 0x000fe4000f8ec03f */
[----:B0-----:R-:W-:Y:S02]  /*1500*/  ULEA UR10, UR13, UR12, 0x18 ;  /* 0x0000000c0d0a7291 */ /* 0x001fe4000f8ec03f */
[----:B------:R-:W-:-:S03]  /*1510*/  UIADD3 UR11, UR8, -UR11, URZ ;  /* 0x8000000b080b7290 */ /* 0x000fc6000fffe03f */
[----:B------:R-:W-:Y:S01]  /*1520*/  UMOV UR8, URZ ;  /* 0x0000003f00087c82 */ /* 0x000fe20008000000 */
[----:B------:R-:W-:-:S04]  /*1530*/  ULEA UR11, UR11, UR10, 0xd ;  /* 0x0000000a0b0b7291 */ /* 0x000fc8000f8e683f */
[----:B------:R-:W-:-:S04]  /*1540*/  UIADD3 UR11, UR11, 0x180, URZ ;  /* 0x000001800b0b7890 */ /* 0x000fc8000fffe03f */
[----:B------:R-:W-:-:S04]  /*1550*/  USHF.R.U32.HI UR11, URZ, 0x4, UR11 ;  /* 0x000000043f0b7899 */ /* 0x000fc8000801160b */
[----:B------:R-:W-:Y:S01]  /*1560*/  ULOP3.LUT UR11, UR11, 0x3fff, URZ, 0xc0, !UPT ;  /* 0x00003fff0b0b7892 */ /* 0x000fe2000f8ec03f */
[----:B------:R-:W-:Y:S11]  /*1570*/  @!P1 BRA `(.L_x_18) ;  /* 0x0000000400a09947 */ /* 0x000ff60003800000 */
[----:B------:R-:W-:-:S13]  /*1580*/  ISETP.NE.AND P2, PT, R81, 0x3, PT ;  /* 0x000000035100780c */ /* 0x000fda0003f45270 */
[----:B------:R-:W-:Y:S05]  /*1590*/  @!P2 BRA `(.L_x_19) ;  /* 0x000000000004a947 */ /* 0x000fea0003800000 */
[----:B------:R-:W-:Y:S01]  /*15a0*/  BPT.TRAP 0x1 ;  /* 0x000000040000795c */ /* 0x000fe20000300000 */
.L_x_19:
[----:B------:R-:W-:Y:S01]  /*15b0*/  ULEA UR6, UR5, UR10, 0x3 ;  /* 0x0000000a05067291 */ /* 0x000fe2000f8e183f */
[----:B------:R-:W-:-:S05]  /*15c0*/  IMAD.U32 R8, RZ, RZ, UR4 ;  /* 0x00000004ff087e24 */ /* 0x000fca000f8e00ff */
[----:B------:R-:W-:-:S04]  /*15d0*/  SHF.L.U32 R8, R8, 0x1f, RZ ;  /* 0x0000001f08087819 */ /* 0x000fc800000006ff */
[----:B------:R0:W1:Y:S01]  /*15e0*/  SYNCS.PHASECHK.TRANS64.TRYWAIT P1, [UR6], R8 ;  /* 0x00000008ff0075a7 */ /* 0x0000620008020146 */
[----:B------:R-:W-:Y:S05]  /*15f0*/  @!P2 BRA `(.L_x_20) ;  /* 0x000000000004a947 */ /* 0x000fea0003800000 */
[----:B------:R-:W-:Y:S01]  /*1600*/  BPT.TRAP 0x1 ;  /* 0x000000040000795c */ /* 0x000fe20000300000 */
.L_x_20:
[----:B-1----:R-:W-:Y:S05]  /*1610*/  @P1 BRA `(.L_x_21) ;  /* 0x0000000000081947 */ /* 0x002fea0003800000 */
[----:B------:R-:W1:Y:S02]  /*1620*/  SYNCS.PHASECHK.TRANS64.TRYWAIT P1, [UR6], R8 ;  /* 0x00000008ff0075a7 */ /* 0x000e640008020146 */
[----:B-1----:R-:W-:Y:S05]  /*1630*/  @!P1 BRA `(.L_x_22) ;  /* 0x0000005800289947 */ /* 0x002fea0003800000 */
.L_x_21:
[----:B------:R-:W-:Y:S01]  /*1640*/  UIADD3 UR6, UR10, 0x24180, URZ ;  /* 0x000241800a067890 */ /* 0x000fe2000fffe03f */
[----:B------:R-:W-:Y:S01]  /*1650*/  WARPGROUP.ARRIVE ;  /* 0x00000000000079c5 */ /* 0x000fe20000000000 */
[----:B------:R-:W-:Y:S01]  /*1660*/  ULOP3.LUT UR8, UR11, 0x10000, URZ, 0xfc, !UPT ;  /* 0x000100000b087892 */ /* 0x000fe2000f8efc3f */
[----:B------:R-:W-:Y:S01]  /*1670*/  CS2R R14, SRZ ;  /* 0x00000000000e7805 */ /* 0x000fe2000001ff00 */
[----:B------:R-:W-:Y:S01]  /*1680*/  USHF.R.U32.HI UR6, URZ, 0x4, UR6 ;  /* 0x000000043f067899 */ /* 0x000fe20008011606 */
[----:B------:R-:W-:Y:S01]  /*1690*/  CS2R R16, SRZ ;  /* 0x0000000000107805 */ /* 0x000fe2000001ff00 */
[----:B------:R-:W-:Y:S01]  /*16a0*/  UMOV UR13, 0x40000040 ;  /* 0x40000040000d7882 */ /* 0x000fe20000000000 */
[----:B------:R-:W-:Y:S01]  /*16b0*/  UMOV UR15, 0x40000040 ;  /* 0x40000040000f7882 */ /* 0x000fe20000000000 */
[----:B------:R-:W-:Y:S01]  /*16c0*/  ULOP3.LUT UR6, UR6, 0x3fff, URZ, 0xc0, !UPT ;  /* 0x00003fff06067892 */ /* 0x000fe2000f8ec03f */
[----:B------:R-:W-:Y:S02]  /*16d0*/  CS2R R18, SRZ ;  /* 0x0000000000127805 */ /* 0x000fe4000001ff00 */
[----:B------:R-:W-:-:S02]  /*16e0*/  CS2R R20, SRZ ;  /* 0x0000000000147805 */ /* 0x000fc4000001ff00 */
[----:B------:R-:W-:Y:S01]  /*16f0*/  CS2R R56, SRZ ;  /* 0x0000000000387805 */ /* 0x000fe2000001ff00 */
[----:B------:R-:W-:Y:S01]  /*1700*/  ULOP3.LUT UR7, UR6, 0x10000, URZ, 0xfc, !UPT ;  /* 0x0001000006077892 */ /* 0x000fe2000f8efc3f */
[----:B------:R-:W-:Y:S01]  /*1710*/  CS2R R58, SRZ ;  /* 0x00000000003a7805 */ /* 0x000fe2000001ff00 */
[----:B------:R-:W-:Y:S01]  /*1720*/  ULEA UR6, UR5, UR8, 0xa ;  /* 0x0000000805067291 */ /* 0x000fe2000f8e503f */
[----:B------:R-:W-:Y:S01]  /*1730*/  CS2R R60, SRZ ;  /* 0x00000000003c7805 */ /* 0x000fe2000001ff00 */
[----:B------:R-:W-:Y:S01]  /*1740*/  ULEA UR7, UR5, UR7, 0x9 ;  /* 0x0000000705077291 */ /* 0x000fe2000f8e483f */
[----:B------:R-:W-:Y:S02]  /*1750*/  CS2R R62, SRZ ;  /* 0x00000000003e7805 */ /* 0x000fe4000001ff00 */
[----:B------:R-:W-:Y:S02]  /*1760*/  CS2R R64, SRZ ;  /* 0x0000000000407805 */ /* 0x000fe4000001ff00 */
[----:B------:R-:W-:-:S02]  /*1770*/  CS2R R66, SRZ ;  /* 0x0000000000427805 */ /* 0x000fc4000001ff00 */
[----:B------:R-:W-:Y:S01]  /*1780*/  CS2R R68, SRZ ;  /* 0x0000000000447805 */ /* 0x000fe2000001ff00 */
[----:B------:R-:W-:Y:S01]  /*1790*/  UMOV UR12, UR6 ;  /* 0x00000006000c7c82 */ /* 0x000fe20008000000 */
[----:B------:R-:W-:Y:S01]  /*17a0*/  IMAD.MOV.U32 R70, RZ, RZ, RZ ;  /* 0x000000ffff467224 */ /* 0x000fe200078e00ff */
[----:B------:R-:W-:Y:S01]  /*17b0*/  UMOV UR14, UR7 ;  /* 0x00000007000e7c82 */ /* 0x000fe20008000000 */
[----:B------:R-:W-:Y:S01]  /*17c0*/  CS2R R72, SRZ ;  /* 0x0000000000487805 */ /* 0x000fe2000001ff00 */
[----:B------:R-:W-:Y:S01]  /*17d0*/  QGMMA.64x64x32.F32.E5M2.E5M2 R24, gdesc[UR12], RZ, !UPT ;  /* 0x00e000000c1879f3 */ /* 0x000fe2000c7038ff */
[----:B------:R-:W-:Y:S01]  /*17e0*/  UIADD3 UR12, UR6, 0x2, URZ ;  /* 0x00000002060c7890 */ /* 0x000fe2000fffe03f */
[----:B------:R-:W-:Y:S01]  /*17f0*/  CS2R R74, SRZ ;  /* 0x00000000004a7805 */ /* 0x000fe2000001ff00 */
[----:B------:R-:W-:Y:S01]  /*1800*/  UIADD3 UR14, UR7, 0x2, URZ ;  /* 0x00000002070e7890 */ /* 0x000fe2000fffe03f */
[----:B------:R-:W-:Y:S01]  /*1810*/  CS2R R76, SRZ ;  /* 0x00000000004c7805 */ /* 0x000fe2000001ff00 */
[----:B------:R-:W-:Y:S01]  /*1820*/  UMOV UR13, 0x40000040 ;  /* 0x40000040000d7882 */ /* 0x000fe20000000000 */
[----:B------:R-:W-:Y:S01]  /*1830*/  UMOV UR15, 0x40000040 ;  /* 0x40000040000f7882 */ /* 0x000fe20000000000 */
[----:B------:R-:W-:Y:S01]  /*1840*/  CS2R R78, SRZ ;  /* 0x00000000004e7805 */ /* 0x000fe2000001ff00 */
[----:B------:R-:W-:-:S04]  /*1850*/  IMAD.MOV.U32 R80, RZ, RZ, RZ ;  /* 0x000000ffff507224 */ /* 0x000fc800078e00ff */
[----:B------:R-:W-:Y:S01]  /*1860*/  QGMMA.64x64x32.F32.E5M2.E5M2 R24, gdesc[UR12], R24 ;  /* 0x00e000000c1879f3 */ /* 0x000fe20008703818 */
[----:B------:R-:W-:Y:S02]  /*1870*/  UIADD3 UR12, UR6, 0x4, URZ ;  /* 0x00000004060c7890 */ /* 0x000fe4000fffe03f */
[----:B------:R-:W-:Y:S01]  /*1880*/  UIADD3 UR14, UR7, 0x4, URZ ;  /* 0x00000004070e7890 */ /* 0x000fe2000fffe03f */
[----:B------:R-:W-:Y:S01]  /*1890*/  UMOV UR13, 0x40000040 ;  /* 0x40000040000d7882 */ /* 0x000fe20000000000 */
[----:B------:R-:W-:-:S07]  /*18a0*/  UMOV UR15, 0x40000040 ;  /* 0x40000040000f7882 */ /* 0x000fce0000000000 */
[----:B------:R-:W-:Y:S01]  /*18b0*/  QGMMA.64x64x32.F32.E5M2.E5M2 R24, gdesc[UR12], R24 ;  /* 0x00e000000c1879f3 */ /* 0x000fe20008703818 */
[----:B------:R-:W-:Y:S02]  /*18c0*/  UIADD3 UR14, UR7, 0x6, URZ ;  /* 0x00000006070e7890 */ /* 0x000fe4000fffe03f */
[----:B------:R-:W-:Y:S01]  /*18d0*/  UIADD3 UR12, UR6, 0x6, URZ ;  /* 0x00000006060c7890 */ /* 0x000fe2000fffe03f */
[----:B------:R-:W-:Y:S01]  /*18e0*/  ULDC UR7, c[0x0][0x50c] ;  /* 0x0001430000077ab9 */ /* 0x000fe20000000800 */
[----:B------:R-:W-:Y:S01]  /*18f0*/  UMOV UR13, 0x40000040 ;  /* 0x40000040000d7882 */ /* 0x000fe20000000000 */
[----:B------:R-:W-:Y:S01]  /*1900*/  UISETP.NE.AND UP0, UPT, UR7, 0x4, UPT ;  /* 0x000000040700788c */ /* 0x000fe2000bf05270 */
[----:B------:R-:W-:Y:S01]  /*1910*/  UMOV UR15, 0x40000040 ;  /* 0x40000040000f7882 */ /* 0x000fe20000000000 */
[----:B------:R-:W-:Y:S02]  /*1920*/  UMOV UR6, 0x4 ;  /* 0x0000000400067882 */ /* 0x000fe40000000000 */
[----:B------:R-:W-:-:S06]  /*1930*/  USEL UR7, URZ, 0x1, UP0 ;  /* 0x000000013f077887 */ /* 0x000fcc0008000000 */
[----:B------:R-:W-:Y:S01]  /*1940*/  ISETP.NE.AND P1, PT, RZ, UR7, PT ;  /* 0x00000007ff007c0c */ /* 0x000fe2000bf25270 */
[----:B------:R-:W-:-:S12]  /*1950*/  QGMMA.64x64x32.F32.E5M2.E5M2 R24, gdesc[UR12], R24, gsb0 ;  /* 0x00e000000c1879f3 */ /* 0x000fd80008003818 */
[----:B------:R-:W-:Y:S05]  /*1960*/  @!P1 BRA `(.L_x_23) ;  /* 0x0000000000889947 */ /* 0x000fea0003800000 */
[----:B------:R-:W-:Y:S02]  /*1970*/  WARPGROUP.DEPBAR.LE gsb0, 0x0 ;  /* 0x00008000000079c5 */ /* 0x000fe40000010000 */
[----:B------:R-:W-:-:S01]  /*1980*/  FADD R79, RZ, R24 ;  /* 0x00000018ff4f7221 */ /* 0x000fc20000000000 */
[----:B------:R-:W-:Y:S01]  /*1990*/  FADD R80, RZ, R25 ;  /* 0x00000019ff507221 */ /* 0x000fe20000000000 */
        /* <DEDUP_REMOVED lines=30> */
[----:B------:R-:W-:-:S06]  /*1b80*/  UMOV UR6, URZ ;  /* 0x0000003f00067c82 */ /* 0x000fcc0008000000 */
.L_x_23:
[----:B------:R-:W-:-:S04]  /*1b90*/  UIADD3 UR18, UR5, 0x1, URZ ;  /* 0x0000000105127890 */ /* 0x000fc8000fffe03f */
[----:B------:R-:W-:-:S04]  /*1ba0*/  UISETP.NE.AND UP0, UPT, UR18, 0x9, UPT ;  /* 0x000000091200788c */ /* 0x000fc8000bf05270 */
[----:B------:R-:W-:Y:S02]  /*1bb0*/  USEL UR8, URZ, 0x1, UP0 ;  /* 0x000000013f087887 */ /* 0x000fe40008000000 */
[----:B------:R-:W-:Y:S02]  /*1bc0*/  USEL UR18, UR18, URZ, UP0 ;  /* 0x0000003f12127287 */ /* 0x000fe40008000000 */
[----:B------:R-:W-:-:S06]  /*1bd0*/  ULOP3.LUT UR8, UR4, UR8, URZ, 0x3c, !UPT ;  /* 0x0000000804087292 */ /* 0x000fcc000f8e3c3f */
[----:B------:R-:W-:Y:S01]  /*1be0*/  IMAD.U32 R22, RZ, RZ, UR8 ;  /* 0x00000008ff167e24 */ /* 0x000fe2000f8e00ff */
[----:B------:R-:W-:-:S06]  /*1bf0*/  UMOV UR8, 0x1 ;  /* 0x0000000100087882 */ /* 0x000fcc0000000000 */
.L_x_18:
[----:B------:R-:W-:-:S04]  /*1c00*/  UISETP.LT.AND UP0, UPT, UR9, 0x1, UPT ;  /* 0x000000010900788c */ /* 0x000fc8000bf01270 */
[----:B------:R-:W-:-:S04]  /*1c10*/  USEL UR12, UR9, 0x1, UP0 ;  /* 0x00000001090c7887 */ /* 0x000fc80008000000 */
[----:B------:R-:W-:-:S04]  /*1c20*/  UIADD3 UR12, UR9, -UR12, URZ ;  /* 0x8000000c090c7290 */ /* 0x000fc8000fffe03f */
[----:B------:R-:W-:-:S06]  /*1c30*/  UISETP.GE.AND UP0, UPT, UR12, 0x1, UPT ;  /* 0x000000010c00788c */ /* 0x000fcc000bf06270 */
[----:B------:R-:W-:-:S13]  /*1c40*/  PLOP3.LUT P1, PT, PT, PT, UP0, 0x80, 0x0 ;  /* 0x000000000000781c */ /* 0x000fda0003f2f008 */
[----:B------:R-:W-:Y:S05]  /*1c50*/  @!P1 BRA `(.L_x_24) ;  /* 0x0000000400b49947 */ /* 0x000fea0003800000 */
[----:B01----:R-:W-:Y:S01]  /*1c60*/  IMAD.U32 R8, RZ, RZ, UR12 ;  /* 0x0000000cff087e24 */ /* 0x003fe2000f8e00ff */
[----:B------:R-:W-:Y:S01]  /*1c70*/  ULDC UR19, c[0x0][0x50c] ;  /* 0x0001430000137ab9 */ /* 0x000fe20000000800 */
[----:B------:R-:W-:-:S07]  /*1c80*/  IMAD.U32 R9, RZ, RZ, UR5 ;  /* 0x00000005ff097e24 */ /* 0x000fce000f8e00ff */
.L_x_32:
[----:B------:R-:W-:-:S13]  /*1c90*/  ISETP.NE.AND P2, PT, R81, 0x3, PT ;  /* 0x000000035100780c */ /* 0x000fda0003f45270 */
[----:B0-----:R-:W-:Y:S05]  /*1ca0*/  @!P2 BRA `(.L_x_25) ;  /* 0x000000000004a947 */ /* 0x001fea0003800000 */
[----:B------:R-:W-:Y:S01]  /*1cb0*/  BPT.TRAP 0x1 ;  /* 0x000000040000795c */ /* 0x000fe20000300000 */
.L_x_25:
[----:B------:R-:W0:Y:S01]  /*1cc0*/  S2UR UR12, SR_CgaCtaId ;  /* 0x00000000000c79c3 */ /* 0x000e220000008800 */
[----:B------:R-:W-:Y:S01]  /*1cd0*/  UMOV UR10, 0x400 ;  /* 0x00000400000a7882 */ /* 0x000fe20000000000 */
[----:B------:R-:W-:Y:S01]  /*1ce0*/  SHF.L.U32 R10, R22, 0x1f, RZ ;  /* 0x0000001f160a7819 */ /* 0x000fe200000006ff */
[----:B0-----:R-:W-:-:S04]  /*1cf0*/  ULEA UR10, UR12, UR10, 0x18 ;  /* 0x0000000a0c0a7291 */ /* 0x001fc8000f8ec03f */
[----:B------:R-:W-:-:S09]  /*1d00*/  ULEA UR12, UR18, UR10, 0x3 ;  /* 0x0000000a120c7291 */ /* 0x000fd2000f8e183f */
[----:B------:R0:W1:Y:S01]  /*1d10*/  SYNCS.PHASECHK.TRANS64.TRYWAIT P1, [UR12], R10 ;  /* 0x0000000aff0075a7 */ /* 0x000062000802014c */
[----:B------:R-:W-:Y:S05]  /*1d20*/  @!P2 BRA `(.L_x_26) ;  /* 0x000000000004a947 */ /* 0x000fea0003800000 */
[----:B------:R-:W-:Y:S01]  /*1d30*/  BPT.TRAP 0x1 ;  /* 0x000000040000795c */ /* 0x000fe20000300000 */
.L_x_26:
[----:B-1----:R-:W-:Y:S05]  /*1d40*/  @P1 BRA `(.L_x_27) ;  /* 0x0000000000081947 */ /* 0x002fea0003800000 */
[----:B------:R-:W1:Y:S02]  /*1d50*/  SYNCS.PHASECHK.TRANS64.TRYWAIT P1, [UR12], R10 ;  /* 0x0000000aff0075a7 */ /* 0x000e64000802014c */
[----:B-1----:R-:W-:Y:S05]  /*1d60*/  @!P1 BRA `(.L_x_28) ;  /* 0x0000005000749947 */ /* 0x002fea0003800000 */
.L_x_27:
[----:B------:R-:W-:Y:S01]  /*1d70*/  UIADD3 UR12, UR10, 0x24180, URZ ;  /* 0x000241800a0c7890 */ /* 0x000fe2000fffe03f */
[----:B------:R-:W-:Y:S01]  /*1d80*/  WARPGROUP.ARRIVE ;  /* 0x00000000000079c5 */ /* 0x000fe20000000000 */
[----:B------:R-:W-:Y:S02]  /*1d90*/  UISETP.NE.AND UP0, UPT, UR7, URZ, UPT ;  /* 0x0000003f0700728c */ /* 0x000fe4000bf05270 */
[----:B------:R-:W-:Y:S02]  /*1da0*/  USHF.R.U32.HI UR12, URZ, 0x4, UR12 ;  /* 0x000000043f0c7899 */ /* 0x000fe4000801160c */
[----:B------:R-:W-:Y:S02]  /*1db0*/  USEL UR8, UR8, URZ, !UP0 ;  /* 0x0000003f08087287 */ /* 0x000fe4000c000000 */
[----:B------:R-:W-:Y:S02]  /*1dc0*/  ULOP3.LUT UR12, UR12, 0x3fff, URZ, 0xc0, !UPT ;  /* 0x00003fff0c0c7892 */ /* 0x000fe4000f8ec03f */
[----:B------:R-:W-:-:S02]  /*1dd0*/  UISETP.NE.U32.AND UP0, UPT, UR8, URZ, UPT ;  /* 0x0000003f0800728c */ /* 0x000fc4000bf05070 */
[----:B------:R-:W-:Y:S02]  /*1de0*/  ULOP3.LUT UR7, UR11, 0x10000, URZ, 0xfc, !UPT ;  /* 0x000100000b077892 */ /* 0x000fe4000f8efc3f */
[----:B------:R-:W-:Y:S02]  /*1df0*/  ULOP3.LUT UR8, UR12, 0x10000, URZ, 0xfc, !UPT ;  /* 0x000100000c087892 */ /* 0x000fe4000f8efc3f */
[----:B------:R-:W-:Y:S02]  /*1e00*/  ULEA UR7, UR18, UR7, 0xa ;  /* 0x0000000712077291 */ /* 0x000fe4000f8e503f */
[----:B------:R-:W-:Y:S01]  /*1e10*/  ULEA UR8, UR18, UR8, 0x9 ;  /* 0x0000000812087291 */ /* 0x000fe2000f8e483f */
[----:B------:R-:W-:Y:S01]  /*1e20*/  UMOV UR13, 0x40000040 ;  /* 0x40000040000d7882 */ /* 0x000fe20000000000 */
[----:B------:R-:W-:Y:S01]  /*1e30*/  UMOV UR15, 0x40000040 ;  /* 0x40000040000f7882 */ /* 0x000fe20000000000 */
[----:B------:R-:W-:Y:S02]  /*1e40*/  UIADD3 UR6, UR6, 0x4, URZ ;  /* 0x0000000406067890 */ /* 0x000fe4000fffe03f */
[----:B------:R-:W-:-:S02]  /*1e50*/  UMOV UR12, UR7 ;  /* 0x00000007000c7c82 */ /* 0x000fc40008000000 */
[----:B------:R-:W-:Y:S02]  /*1e60*/  UMOV UR14, UR8 ;  /* 0x00000008000e7c82 */ /* 0x000fe40008000000 */
[----:B------:R-:W-:Y:S01]  /*1e70*/  QGMMA.64x64x32.F32.E5M2.E5M2 R24, gdesc[UR12], R24, UP0 ;  /* 0x00e000000c1879f3 */ /* 0x000fe2000bf03818 */
[----:B------:R-:W-:Y:S02]  /*1e80*/  UIADD3 UR12, UR7, 0x2, URZ ;  /* 0x00000002070c7890 */ /* 0x000fe4000fffe03f */
[----:B------:R-:W-:Y:S01]  /*1e90*/  UIADD3 UR14, UR8, 0x2, URZ ;  /* 0x00000002080e7890 */ /* 0x000fe2000fffe03f */
[----:B------:R-:W-:Y:S01]  /*1ea0*/  UMOV UR13, 0x40000040 ;  /* 0x40000040000d7882 */ /* 0x000fe20000000000 */
[----:B------:R-:W-:Y:S01]  /*1eb0*/  UMOV UR15, 0x40000040 ;  /* 0x40000040000f7882 */ /* 0x000fe20000000000 */
[----:B------:R-:W-:-:S06]  /*1ec0*/  UISETP.NE.AND UP0, UPT, UR6, UR19, UPT ;  /* 0x000000130600728c */ /* 0x000fcc000bf05270 */
        /* <DEDUP_REMOVED lines=8> */
[----:B------:R-:W-:Y:S01]  /*1f50*/  UMOV UR13, 0x40000040 ;  /* 0x40000040000d7882 */ /* 0x000fe20000000000 */
[----:B------:R-:W-:Y:S01]  /*1f60*/  UMOV UR15, 0x40000040 ;  /* 0x40000040000f7882 */ /* 0x000fe20000000000 */
[----:B------:R-:W-:-:S06]  /*1f70*/  USEL UR7, URZ, 0x1, UP0 ;  /* 0x000000013f077887 */ /* 0x000fcc0008000000 */
[----:B------:R-:W-:Y:S01]  /*1f80*/  ISETP.NE.AND P1, PT, RZ, UR7, PT ;  /* 0x00000007ff007c0c */ /* 0x000fe2000bf25270 */
[----:B------:R-:W-:Y:S03]  /*1f90*/  QGMMA.64x64x32.F32.E5M2.E5M2 R24, gdesc[UR12], R24, gsb0 ;  /* 0x00e000000c1879f3 */ /* 0x000fe60008003818 */
[----:B------:R-:W-:-:S09]  /*1fa0*/  WARPGROUP.DEPBAR.LE gsb0, 0x1 ;  /* 0x00008000000079c5 */ /* 0x000fd20000010100 */
[----:B------:R-:W-:Y:S05]  /*1fb0*/  @!P1 BRA `(.L_x_29) ;  /* 0x0000000000889947 */ /* 0x000fea0003800000 */
[----:B------:R-:W-:Y:S02]  /*1fc0*/  WARPGROUP.DEPBAR.LE gsb0, 0x0 ;  /* 0x00008000000079c5 */ /* 0x000fe40000010000 */
[----:B------:R-:W-:-:S01]  /*1fd0*/  FADD R79, R24, R79 ;  /* 0x0000004f184f7221 */ /* 0x000fc20000000000 */
[----:B------:R-:W-:Y:S01]  /*1fe0*/  FADD R80, R25, R80 ;  /* 0x0000005019507221 */ /* 0x000fe20000000000 */
        /* <DEDUP_REMOVED lines=30> */
[----:B------:R-:W-:-:S06]  /*21d0*/  UMOV UR6, URZ ;  /* 0x0000003f00067c82 */ /* 0x000fcc0008000000 */
.L_x_29:
[----:B------:R-:W-:Y:S05]  /*21e0*/  @!P2 BRA `(.L_x_30) ;  /* 0x000000000004a947 */ /* 0x000fea0003800000 */
[----:B------:R-:W-:Y:S01]  /*21f0*/  BPT.TRAP 0x1 ;  /* 0x000000040000795c */ /* 0x000fe20000300000 */
.L_x_30:
[----:B01----:R-:W-:Y:S02]  /*2200*/  @P0 LEA R10, R9, UR10, 0x3 ;  /* 0x0000000a090a0c11 */ /* 0x003fe4000f8e18ff */
[----:B------:R-:W-:-:S03]  /*2210*/  ISETP.GT.U32.AND P1, PT, R2, 0x1, PT ;  /* 0x000000010200780c */ /* 0x000fc60003f24070 */
[----:B------:R-:W-:-:S05]  /*2220*/  @P0 VIADD R13, R10, 0x48 ;  /* 0x000000480a0d0836 */ /* 0x000fca0000000000 */
[----:B------:R-:W-:-:S04]  /*2230*/  @P0 PRMT R13, R6, 0x654, R13 ;  /* 0x00000654060d0816 */ /* 0x000fc8000000000d */
[----:B------:R0:W-:Y:S01]  /*2240*/  @P0 SYNCS.ARRIVE.TRANS64.RED.A1T0 RZ, [R13+URZ], RZ ;  /* 0x000000ff0dff09a7 */ /* 0x0001e2000810043f */
[----:B------:R-:W-:Y:S05]  /*2250*/  @P1 BRA `(.L_x_31) ;  /* 0x0000000000041947 */ /* 0x000fea0003800000 */
[----:B------:R-:W-:Y:S01]  /*2260*/  BPT.TRAP 0x1 ;  /* 0x000000040000795c */ /* 0x000fe20000300000 */
.L_x_31:
[----:B------:R-:W-:Y:S01]  /*2270*/  UIADD3 UR18, UR18, 0x1, URZ ;  /* 0x0000000112127890 */ /* 0x000fe2000fffe03f */
[C---:B------:R-:W-:Y:S01]  /*2280*/  ISETP.GT.AND P2, PT, R8.reuse, 0x1, PT ;  /* 0x000000010800780c */ /* 0x040fe20003f44270 */
[----:B------:R-:W-:Y:S02]  /*2290*/  VIADD R9, R9, 0x1 ;  /* 0x0000000109097836 */ /* 0x000fe40000000000 */
[----:B------:R-:W-:Y:S01]  /*22a0*/  UISETP.NE.AND UP0, UPT, UR18, 0x9, UPT ;  /* 0x000000091200788c */ /* 0x000fe2000bf05270 */
[----:B------:R-:W-:Y:S02]  /*22b0*/  VIADD R8, R8, 0xffffffff ;  /* 0xffffffff08087836 */ /* 0x000fe40000000000 */
[C---:B------:R-:W-:Y:S01]  /*22c0*/  ISETP.NE.AND P1, PT, R9.reuse, 0x9, PT ;  /* 0x000000090900780c */ /* 0x040fe20003f25270 */
[----:B------:R-:W-:Y:S02]  /*22d0*/  USEL UR8, URZ, 0x1, UP0 ;  /* 0x000000013f087887 */ /* 0x000fe40008000000 */
[----:B------:R-:W-:Y:S01]  /*22e0*/  USEL UR18, UR18, URZ, UP0 ;  /* 0x0000003f12127287 */ /* 0x000fe20008000000 */
[----:B------:R-:W-:-:S03]  /*22f0*/  SEL R9, R9, RZ, P1 ;  /* 0x000000ff09097207 */ /* 0x000fc60000800000 */
[----:B------:R-:W-:Y:S01]  /*2300*/  LOP3.LUT R22, R22, UR8, RZ, 0x3c, !PT ;  /* 0x0000000816167c12 */ /* 0x000fe2000f8e3cff */
[----:B------:R-:W-:Y:S01]  /*2310*/  UMOV UR8, 0x1 ;  /* 0x0000000100087882 */ /* 0x000fe20000000000 */
[----:B------:R-:W-:Y:S06]  /*2320*/  @P2 BRA `(.L_x_32) ;  /* 0xfffffff800582947 */ /* 0x000fec000383ffff */
.L_x_24:
[----:B------:R-:W-:Y:S01]  /*2330*/  UISETP.NE.AND UP0, UPT, UR6, URZ, UPT ;  /* 0x0000003f0600728c */ /* 0x000fe2000bf05270 */
[----:B01----:R-:W0:Y:S03]  /*2340*/  LDC R8, c[0x0][0x28c] ;  /* 0x0000a300ff087b82 */ /* 0x003e260000000800 */
[----:B------:R-:W-:-:S06]  /*2350*/  USEL UR6, URZ, 0x1, !UP0 ;  /* 0x000000013f067887 */ /* 0x000fcc000c000000 */
[----:B------:R-:W-:Y:S02]  /*2360*/  ISETP.NE.AND P1, PT, RZ, UR6, PT ;  /* 0x00000006ff007c0c */ /* 0x000fe4000bf25270 */
[----:B0-----:R-:W-:-:S11]  /*2370*/  ISETP.GE.AND P2, PT, R8, 0x1, PT ;  /* 0x000000010800780c */ /* 0x001fd60003f46270 */
[----:B------:R-:W-:Y:S05]  /*2380*/  @!P1 BRA `(.L_x_33) ;  /* 0x0000000000849947 */ /* 0x000fea0003800000 */
[----:B------:R-:W-:Y:S02]  /*2390*/  WARPGROUP.DEPBAR.LE gsb0, 0x0 ;  /* 0x00008000000079c5 */ /* 0x000fe40000010000 */
[----:B------:R-:W-:Y:S01]  /*23a0*/  FADD R79, R24, R79 ;  /* 0x0000004f184f7221 */ /* 0x000fe20000000000 */
        /* <DEDUP_REMOVED lines=30> */
[----:B------:R-:W-:-:S07]  /*2590*/  FADD R14, R14, R55 ;  /* 0x000000370e0e7221 */ /* 0x000fce0000000000 */
.L_x_33:
[----:B------:R-:W-:Y:S02]  /*25a0*/  WARPGROUP.DEPBAR.LE gsb0, 0x0 ;  /* 0x00008000000079c5 */ /* 0x000fe40000010000 */
[----:B------:R-:W-:Y:S05]  /*25b0*/  @!P2 BRA `(.L_x_34) ;  /* 0x000000000050a947 */ /* 0x000fea0003800000 */
[----:B------:R-:W-:-:S13]  /*25c0*/  ISETP.NE.AND P1, PT, R81, 0x3, PT ;  /* 0x000000035100780c */ /* 0x000fda0003f25270 */
[----:B------:R-:W-:Y:S05]  /*25d0*/  @!P1 BRA `(.L_x_35) ;  /* 0x0000000000049947 */ /* 0x000fea0003800000 */
[----:B------:R-:W-:Y:S01]  /*25e0*/  BPT.TRAP 0x1 ;  /* 0x000000040000795c */ /* 0x000fe20000300000 */
.L_x_35:
[----:B------:R-:W-:Y:S01]  /*25f0*/  BSSY B0, `(.L_x_36) ;  /* 0x000000e000007945 */ /* 0x000fe20003800000 */
[----:B------:R-:W-:-:S03]  /*2600*/  ISETP.GT.U32.AND P1, PT, R2, 0x1, PT ;  /* 0x000000010200780c */ /* 0x000fc60003f24070 */
[----:B------:R-:W-:Y:S10]  /*2610*/  @!P0 BRA `(.L_x_37) ;  /* 0x00000000002c8947 */ /* 0x000ff40003800000 */
[----:B------:R-:W-:-:S04]  /*2620*/  UISETP.LT.AND UP0, UPT, UR9, 0x1, UPT ;  /* 0x000000010900788c */ /* 0x000fc8000bf01270 */
[----:B------:R-:W-:-:S04]  /*2630*/  USEL UR8, UR9, 0x1, UP0 ;  /* 0x0000000109087887 */ /* 0x000fc80008000000 */
[----:B------:R-:W-:-:S04]  /*2640*/  UIADD3 UR8, UR5, UR9, -UR8 ;  /* 0x0000000905087290 */ /* 0x000fc8000fffe808 */
[----:B------:R-:W-:-:S04]  /*2650*/  UIMAD.WIDE.U32 UR6, UR8, 0x38e38e39, URZ ;  /* 0x38e38e39080678a5 */ /* 0x000fc8000f8e003f */
[----:B------:R-:W-:-:S04]  /*2660*/  USHF.R.U32.HI UR6, URZ, 0x1, UR7 ;  /* 0x000000013f067899 */ /* 0x000fc80008011607 */
[----:B------:R-:W-:-:S04]  /*2670*/  UIMAD UR8, UR6, -0x9, UR8 ;  /* 0xfffffff7060878a4 */ /* 0x000fc8000f8e0208 */
[----:B------:R-:W-:-:S04]  /*2680*/  ULEA UR8, UR8, UR10, 0x3 ;  /* 0x0000000a08087291 */ /* 0x000fc8000f8e183f */
[----:B------:R-:W-:-:S06]  /*2690*/  UIADD3 UR8, UR8, 0x48, URZ ;  /* 0x0000004808087890 */ /* 0x000fcc000fffe03f */
[----:B------:R-:W-:-:S05]  /*26a0*/  IMAD.U32 R9, RZ, RZ, UR8 ;  /* 0x00000008ff097e24 */ /* 0x000fca000f8e00ff */
[----:B------:R-:W-:-:S04]  /*26b0*/  PRMT R8, R6, 0x654, R9 ;  /* 0x0000065406087816 */ /* 0x000fc80000000009 */
[----:B------:R0:W-:Y:S03]  /*26c0*/  SYNCS.ARRIVE.TRANS64.RED.A1T0 RZ, [R8+URZ], RZ ;  /* 0x000000ff08ff79a7 */ /* 0x0001e6000810043f */
.L_x_37:
[----:B------:R-:W-:Y:S05]  /*26d0*/  BSYNC B0 ;  /* 0x0000000000007941 */ /* 0x000fea0003800000 */
.L_x_36:
[----:B------:R-:W-:Y:S05]  /*26e0*/  @P1 BRA `(.L_x_34) ;  /* 0x0000000000041947 */ /* 0x000fea0003800000 */
[----:B------:R-:W-:Y:S01]  /*26f0*/  BPT.TRAP 0x1 ;  /* 0x000000040000795c */ /* 0x000fe20000300000 */
.L_x_34:
[----:B------:R-:W1:Y:S01]  /*2700*/  LDC R22, c[0x0][0x288] ;  /* 0x0000a200ff167b82 */ /* 0x000e620000000800 */
[--C-:B0-----:R-:W-:Y:S01]  /*2710*/  SHF.R.U32.HI R8, RZ, 0x2, R0.reuse ;  /* 0x00000002ff087819 */ /* 0x101fe20000011600 */
[----:B------:R-:W-:Y:S01]  /*2720*/  IMAD.SHL.U32 R27, R12, 0x40, RZ ;  /* 0x000000400c1b7824 */ /* 0x000fe200078e00ff */
[----:B------:R-:W-:Y:S01]  /*2730*/  SHF.R.U32.HI R13, RZ, 0x7, R0 ;  /* 0x00000007ff0d7819 */ /* 0x000fe20000011600 */
[----:B------:R-:W-:Y:S01]  /*2740*/  UIADD3 UR5, UR9, UR5, URZ ;  /* 0x0000000509057290 */ /* 0x000fe2000fffe03f */
[----:B------:R-:W-:Y:S01]  /*2750*/  LOP3.LUT R9, R8, 0x7, RZ, 0xc0, !PT ;  /* 0x0000000708097812 */ /* 0x000fe200078ec0ff */
[C---:B------:R-:W-:Y:S01]  /*2760*/  IMAD.SHL.U32 R12, R0.reuse, 0x2, RZ ;  /* 0x00000002000c7824 */ /* 0x040fe200078e00ff */
[----:B------:R-:W-:Y:S01]  /*2770*/  LOP3.LUT R8, R13, 0x1, RZ, 0xc0, !PT ;  /* 0x000000010d087812 */ /* 0x000fe200078ec0ff */
[----:B------:R-:W-:Y:S01]  /*2780*/  UISETP.GT.U32.AND UP0, UPT, UR5, 0x8, UPT ;  /* 0x000000080500788c */ /* 0x000fe2000bf04070 */
[C---:B------:R-:W-:Y:S01]  /*2790*/  LOP3.LUT R13, R0.reuse, 0x3, RZ, 0xc0, !PT ;  /* 0x00000003000d7812 */ /* 0x040fe200078ec0ff */
[----:B------:R-:W-:Y:S01]  /*27a0*/  ULDC UR12, c[0x0][0x284] ;  /* 0x0000a100000c7ab9 */ /* 0x000fe20000000800 */
[----:B------:R-:W-:Y:S01]  /*27b0*/  LOP3.LUT R10, R0, 0x60, RZ, 0xc0, !PT ;  /* 0x00000060000a7812 */ /* 0x000fe200078ec0ff */
[----:B------:R-:W-:Y:S01]  /*27c0*/  UISETP.LT.U32.AND UP0, UPT, UR9, 0x9, UP0 ;  /* 0x000000090900788c */ /* 0x000fe20008701070 */
[----:B------:R-:W-:Y:S01]  /*27d0*/  SHF.R.S32.HI R30, RZ, 0x1f, R71 ;  /* 0x0000001fff1e7819 */ /* 0x000fe20000011447 */
[----:B------:R-:W-:Y:S01]  /*27e0*/  UISETP.GE.U32.AND UP1, UPT, UR9, 0x9, UPT ;  /* 0x000000090900788c */ /* 0x000fe2000bf26070 */
[----:B------:R-:W-:Y:S01]  /*27f0*/  SHF.R.U32.HI R10, RZ, 0x1, R10 ;  /* 0x00000001ff0a7819 */ /* 0x000fe2000001160a */
[----:B------:R-:W-:Y:S01]  /*2800*/  ULDC.64 UR10, c[0x0][0x5d0] ;  /* 0x00017400000a7ab9 */ /* 0x000fe20000000a00 */
[----:B------:R-:W-:Y:S01]  /*2810*/  LOP3.LUT R12, R27, 0x6, R12, 0xf8, !PT ;  /* 0x000000061b0c7812 */ /* 0x000fe200078ef80c */
[----:B------:R-:W-:Y:S01]  /*2820*/  UIMAD.WIDE.U32 UR6, UR5, 0x38e38e39, URZ ;  /* 0x38e38e39050678a5 */ /* 0x000fe2000f8e003f */
[--C-:B------:R-:W-:Y:S01]  /*2830*/  IADD3 R25, RZ, -R10, -R9.reuse ;  /* 0x8000000aff197210 */ /* 0x100fe20007ffe809 */
[----:B------:R-:W-:Y:S01]  /*2840*/  USEL UR8, URZ, 0x1, !UP0 ;  /* 0x000000013f087887 */ /* 0x000fe2000c000000 */
[----:B------:R-:W-:Y:S01]  /*2850*/  IMAD.SHL.U32 R24, R8, 0x40, RZ ;  /* 0x0000004008187824 */ /* 0x000fe200078e00ff */
[----:B------:R-:W-:Y:S01]  /*2860*/  USHF.R.U32.HI UR6, URZ, 0x1, UR7 ;  /* 0x000000013f067899 */ /* 0x000fe20008011607 */
[----:B------:R-:W-:Y:S01]  /*2870*/  IMAD.WIDE R28, R11, 0x80, RZ ;  /* 0x000000800b1c7825 */ /* 0x000fe200078e02ff */
[----:B-1----:R-:W-:Y:S01]  /*2880*/  ISETP.GE.AND P1, PT, R27, R22, PT ;  /* 0x000000161b00720c */ /* 0x002fe20003f26270 */
[----:B------:R-:W-:Y:S01]  /*2890*/  ULOP3.LUT UR4, UR4, UR8, URZ, 0x3c, !UPT ;  /* 0x0000000804047292 */ /* 0x000fe2000f8e3c3f */
[----:B------:R-:W-:Y:S01]  /*28a0*/  LOP3.LUT R23, R24, 0x40, R9, 0xe2, !PT ;  /* 0x0000004018177812 */ /* 0x000fe200078ee209 */
[----:B------:R-:W-:Y:S01]  /*28b0*/  IMAD R26, R13, -0x2, R22 ;  /* 0xfffffffe0d1a7824 */ /* 0x000fe200078e0216 */
[----:B------:R-:W-:Y:S01]  /*28c0*/  SHF.R.S32.HI R13, RZ, 0x1f, R12 ;  /* 0x0000001fff0d7819 */ /* 0x000fe2000001140c */
[----:B------:R-:W-:Y:S01]  /*28d0*/  IMAD.SHL.U32 R22, R11, 0x80, RZ ;  /* 0x000000800b167824 */ /* 0x000fe200078e00ff */
[----:B------:R-:W-:Y:S01]  /*28e0*/  UIMAD UR5, UR6, -0x9, UR5 ;  /* 0xfffffff7060578a4 */ /* 0x000fe2000f8e0205 */
[----:B------:R-:W-:Y:S01]  /*28f0*/  IMAD R25, R8, -0x40, R25 ;  /* 0xffffffc008197824 */ /* 0x000fe200078e0219 */
[----:B------:R-:W-:Y:S01]  /*2900*/  @UP1 ULOP3.LUT UR4, UR4, 0x1, UR6, 0x78, !UPT ;  /* 0x0000000104041892 */ /* 0x000fe2000f8e7806 */
[----:B------:R-:W-:Y:S01]  /*2910*/  IMAD R8, R30, UR10, RZ ;  /* 0x0000000a1e087c24 */ /* 0x000fe2000f8e02ff */
[----:B------:R-:W-:Y:S01]  /*2920*/  ISETP.GE.OR P1, PT, R22, UR12, P1 ;  /* 0x0000000c16007c0c */ /* 0x000fe20008f26670 */
[----:B------:R-:W-:Y:S01]  /*2930*/  IMAD.IADD R26, R26, 0x1, -R27 ;  /* 0x000000011a1a7824 */ /* 0x000fe200078e0a1b */
[----:B------:R-:W-:Y:S01]  /*2940*/  IADD3 R25, -R22, UR12, R25 ;  /* 0x0000000c16197c10 */ /* 0x000fe2000fffe119 */
[C---:B------:R-:W-:Y:S01]  /*2950*/  IMAD R11, R71.reuse, UR11, R8 ;  /* 0x0000000b470b7c24 */ /* 0x040fe2000f8e0208 */
[----:B------:R-:W-:Y:S01]  /*2960*/  LOP3.LUT R31, R28, R23, R10, 0xfe, !PT ;  /* 0x000000171c1f7212 */ /* 0x000fe200078efe0a */
[----:B------:R-:W-:-:S04]  /*2970*/  IMAD.WIDE.U32 R8, R71, UR10, R12 ;  /* 0x0000000a47087c25 */ /* 0x000fc8000f8e000c */
[----:B------:R-:W-:Y:S02]  /*2980*/  IMAD.IADD R9, R9, 0x1, R11 ;  /* 0x0000000109097824 */ /* 0x000fe400078e020b */
[----:B------:R-:W-:Y:S02]  /*2990*/  IMAD.MOV.U32 R24, RZ, RZ, -0x1 ;  /* 0xffffffffff187424 */ /* 0x000fe400078e00ff */
[----:B------:R-:W-:Y:S05]  /*29a0*/  @P1 BRA `(.L_x_38) ;  /* 0x0000002400941947 */ /* 0x000fea0003800000 */
[----:B------:R-:W0:Y:S01]  /*29b0*/  LDC.64 R22, c[0x0][0x5c8] ;  /* 0x00017200ff167b82 */ /* 0x000e220000000a00 */
[----:B------:R-:W-:Y:S01]  /*29c0*/  ULDC.64 UR6, c[0x0][0x5c0] ;  /* 0x0001700000067ab9 */ /* 0x000fe20000000a00 */
[----:B------:R-:W-:Y:S01]  /*29d0*/  BSSY B0, `(.L_x_38) ;  /* 0x0000262000007945 */ /* 0x000fe20003800000 */
[-C--:B0-----:R-:W-:Y:S02]  /*29e0*/  IMAD R10, R29, R22.reuse, RZ ;  /* 0x000000161d0a7224 */ /* 0x081fe400078e02ff */
[----:B------:R-:W-:-:S04]  /*29f0*/  IMAD.WIDE.U32 R8, R31, R22, R8 ;  /* 0x000000161f087225 */ /* 0x000fc800078e0008 */
[----:B------:R-:W-:Y:S01]  /*2a00*/  IMAD R11, R31, R23, R10 ;  /* 0x000000171f0b7224 */ /* 0x000fe200078e020a */
[----:B------:R-:W-:Y:S02]  /*2a10*/  LEA R10, P1, R22, R8, 0x3 ;  /* 0x00000008160a7211 */ /* 0x000fe400078218ff */
[----:B------:R-:W-:Y:S01]  /*2a20*/  IADD3 R8, P2, R8, UR6, RZ ;  /* 0x0000000608087c10 */ /* 0x000fe2000ff5e0ff */
[----:B------:R-:W-:Y:S01]  /*2a30*/  IMAD.IADD R9, R9, 0x1, R11 ;  /* 0x0000000109097824 */ /* 0x000fe200078e020b */
[----:B------:R-:W-:-:S04]  /*2a40*/  IADD3 R10, P3, R10, UR6, RZ ;  /* 0x000000060a0a7c10 */ /* 0x000fc8000ff7e0ff */
[----:B------:R-:W-:Y:S02]  /*2a50*/  LEA.HI.X R11, R22, R9, R23, 0x3, P1 ;  /* 0x00000009160b7211 */ /* 0x000fe400008f1c17 */
[----:B---3-5:R-:W-:Y:S02]  /*2a60*/  FSETP.NEU.AND P1, PT, R7, RZ, PT ;  /* 0x000000ff0700720b */ /* 0x028fe40003f2d000 */
[----:B------:R-:W-:Y:S02]  /*2a70*/  IADD3.X R9, R9, UR7, RZ, P2, !PT ;  /* 0x0000000709097c10 */ /* 0x000fe400097fe4ff */
[----:B------:R-:W-:-:S09]  /*2a80*/  IADD3.X R11, R11, UR7, RZ, P3, !PT ;  /* 0x000000070b0b7c10 */ /* 0x000fd20009ffe4ff */
[----:B------:R-:W-:Y:S05]  /*2a90*/  @!P1 BRA `(.L_x_39) ;  /* 0x0000001c00149947 */ /* 0x000fea0003800000 */
[----:B------:R-:W-:Y:S01]  /*2aa0*/  ULDC.64 UR6, c[0x0][0x5b8] ;  /* 0x00016e0000067ab9 */ /* 0x000fe20000000a00 */
[----:B------:R-:W-:Y:S01]  /*2ab0*/  ISETP.GE.AND P2, PT, R26, 0x1, PT ;  /* 0x000000011a00780c */ /* 0x000fe20003f46270 */
[----:B------:R-:W-:Y:S01]  /*2ac0*/  IMAD R30, R30, UR6, RZ ;  /* 0x000000061e1e7c24 */ /* 0x000fe2000f8e02ff */
[----:B------:R-:W-:Y:S01]  /*2ad0*/  ULDC.64 UR10, c[0x0][0x5a8] ;  /* 0x00016a00000a7ab9 */ /* 0x000fe20000000a00 */
[----:B------:R-:W-:Y:S01]  /*2ae0*/  IMAD.WIDE.U32 R22, R71, UR6, R12 ;  /* 0x0000000647167c25 */ /* 0x000fe2000f8e000c */
[----:B------:R-:W-:Y:S01]  /*2af0*/  ISETP.LT.OR P5, PT, R25, 0x1, !P2 ;  /* 0x000000011900780c */ /* 0x000fe200057a1670 */
[----:B------:R-:W-:Y:S02]  /*2b00*/  BSSY B1, `(.L_x_40) ;  /* 0x000000c000017945 */ /* 0x000fe40003800000 */
[----:B------:R-:W-:Y:S01]  /*2b10*/  IMAD R71, R71, UR7, R30 ;  /* 0x0000000747477c24 */ /* 0x000fe2000f8e021e */
[----:B------:R-:W-:Y:S02]  /*2b20*/  ULDC.64 UR6, c[0x0][0x5b0] ;  /* 0x00016c0000067ab9 */ /* 0x000fe40000000a00 */
[----:B------:R-:W-:-:S02]  /*2b30*/  IMAD R27, R29, UR6, RZ ;  /* 0x000000061d1b7c24 */ /* 0x000fc4000f8e02ff */
[----:B------:R-:W-:Y:S02]  /*2b40*/  IMAD.IADD R23, R23, 0x1, R71 ;  /* 0x0000000117177824 */ /* 0x000fe400078e0247 */
[C---:B------:R-:W-:Y:S02]  /*2b50*/  IMAD R27, R31.reuse, UR7, R27 ;  /* 0x000000071f1b7c24 */ /* 0x040fe4000f8e021b */
[----:B------:R-:W-:-:S03]  /*2b60*/  IMAD.WIDE.U32 R12, R31, UR6, R22 ;  /* 0x000000061f0c7c25 */ /* 0x000fc6000f8e0016 */
[----:B------:R-:W-:-:S04]  /*2b70*/  IADD3 R12, P1, R12, UR10, RZ ;  /* 0x0000000a0c0c7c10 */ /* 0x000fc8000ff3e0ff */
[--C-:B------:R-:W-:Y:S02]  /*2b80*/  IADD3.X R13, R13, UR11, R27.reuse, P1, !PT ;  /* 0x0000000b0d0d7c10 */ /* 0x100fe40008ffe41b */
[----:B------:R-:W-:Y:S01]  /*2b90*/  PRMT R27, RZ, 0x7610, R27 ;  /* 0x00007610ff1b7816 */ /* 0x000fe2000000001b */
[----:B------:R-:W-:Y:S06]  /*2ba0*/  @P5 BRA `(.L_x_41) ;  /* 0x0000000000045947 */ /* 0x000fec0003800000 */
[----:B------:R0:W5:Y:S02]  /*2bb0*/  LDG.E.U8 R27, desc[UR16][R12.64] ;  /* 0x000000100c1b7981 */ /* 0x000164000c1e1100 */
.L_x_41:
[----:B------:R-:W-:Y:S05]  /*2bc0*/  BSYNC B1 ;  /* 0x0000000000017941 */ /* 0x000fea0003800000 */
.L_x_40:
[----:B-----5:R-:W-:Y:S01]  /*2bd0*/  LOP3.LUT R27, R27, 0xff, RZ, 0xc0, !PT ;  /* 0x000000ff1b1b7812 */ /* 0x020fe200078ec0ff */
[----:B------:R-:W-:Y:S01]  /*2be0*/  BSSY B1, `(.L_x_42) ;  /* 0x000000c000017945 */ /* 0x000fe20003800000 */
[----:B------:R-:W-:Y:S02]  /*2bf0*/  ISETP.GE.AND P1, PT, R26, 0x2, PT ;  /* 0x000000021a00780c */ /* 0x000fe40003f26270 */
[----:B------:R-:W-:Y:S02]  /*2c00*/  F2FP.F16.E5M2.UNPACK_B R27, R27 ;  /* 0x0000001bff1b723e */ /* 0x000fe400020004ff */
[----:B------:R-:W-:-:S03]  /*2c10*/  ISETP.LT.OR P3, PT, R25, 0x1, !P1 ;  /* 0x000000011900780c */ /* 0x000fc60004f61670 */
[----:B------:R-:W-:Y:S01]  /*2c20*/  HADD2.F32 R30, -RZ, R27.H0_H0 ;  /* 0x2000001bff1e7230 */ /* 0x000fe20000004100 */
[----:B------:R-:W-:-:S04]  /*2c30*/  PRMT R27, RZ, 0x7610, R27 ;  /* 0x00007610ff1b7816 */ /* 0x000fc8000000001b */
[----:B------:R-:W-:-:S04]  /*2c40*/  FMUL R30, R30, R7 ;  /* 0x000000071e1e7220 */ /* 0x000fc80000400000 */
[----:B--2---:R-:W-:-:S05]  /*2c50*/  FFMA R30, R79, R3, R30 ;  /* 0x000000034f1e7223 */ /* 0x004fca000000001e */
[----:B------:R-:W-:-:S05]  /*2c60*/  F2FP.SATFINITE.E5M2.F32.PACK_AB_MERGE_C R33, RZ, R30, RZ ;  /* 0x0000001eff21723e */ /* 0x000fca00048060ff */
[----:B------:R1:W-:Y:S01]  /*2c70*/  @!P5 STG.E.U8 desc[UR16][R8.64], R33 ;  /* 0x000000210800d986 */ /* 0x0003e2000c101110 */
[----:B------:R-:W-:Y:S05]  /*2c80*/  @P3 BRA `(.L_x_43) ;  /* 0x0000000000043947 */ /* 0x000fea0003800000 */
[----:B------:R2:W5:Y:S02]  /*2c90*/  LDG.E.U8 R27, desc[UR16][R12.64+0x1] ;  /* 0x000001100c1b7981 */ /* 0x000564000c1e1100 */
.L_x_43:
[----:B------:R-:W-:Y:S05]  /*2ca0*/  BSYNC B1 ;  /* 0x0000000000017941 */ /* 0x000fea0003800000 */
.L_x_42:
[----:B-----5:R-:W-:Y:S01]  /*2cb0*/  LOP3.LUT R27, R27, 0xff, RZ, 0xc0, !PT ;  /* 0x000000ff1b1b7812 */ /* 0x020fe200078ec0ff */
[----:B------:R-:W-:Y:S01]  /*2cc0*/  BSSY B1, `(.L_x_44) ;  /* 0x0000012000017945 */ /* 0x000fe20003800000 */
[----:B------:R-:W-:Y:S02]  /*2cd0*/  IADD3 R31, P5, R31, 0x8, RZ ;  /* 0x000000081f1f7810 */ /* 0x000fe40007fbe0ff */
[----:B------:R-:W-:Y:S02]  /*2ce0*/  F2FP.F16.E5M2.UNPACK_B R27, R27 ;  /* 0x0000001bff1b723e */ /* 0x000fe400020004ff */
[----:B------:R-:W-:Y:S01]  /*2cf0*/  ISETP.LT.OR P2, PT, R25, 0x9, !P2 ;  /* 0x000000091900780c */ /* 0x000fe20005741670 */
[----:B------:R-:W-:Y:S02]  /*2d00*/  IMAD.X R29, RZ, RZ, R29, P5 ;  /* 0x000000ffff1d7224 */ /* 0x000fe400028e061d */
[----:B------:R-:W-:Y:S02]  /*2d10*/  HADD2.F32 R28, -RZ, R27.H0_H0 ;  /* 0x2000001bff1c7230 */ /* 0x000fe40000004100 */
[----:B------:R-:W-:-:S04]  /*2d20*/  IMAD.WIDE.U32 R22, R31, UR6, R22 ;  /* 0x000000061f167c25 */ /* 0x000fc8000f8e0016 */
[----:B------:R-:W-:Y:S01]  /*2d30*/  FMUL R27, R28, R7 ;  /* 0x000000071c1b7220 */ /* 0x000fe20000400000 */
[----:B------:R-:W-:Y:S01]  /*2d40*/  IMAD R28, R29, UR6, RZ ;  /* 0x000000061d1c7c24 */ /* 0x000fe2000f8e02ff */
[----:B------:R-:W-:Y:S02]  /*2d50*/  IADD3 R22, P5, R22, UR10, RZ ;  /* 0x0000000a16167c10 */ /* 0x000fe4000ffbe0ff */
[----:B------:R-:W-:Y:S01]  /*2d60*/  FFMA R27, R80, R3, R27 ;  /* 0x00000003501b7223 */ /* 0x000fe2000000001b */
[----:B------:R-:W-:-:S04]  /*2d70*/  IMAD R31, R31, UR7, R28 ;  /* 0x000000071f1f7c24 */ /* 0x000fc8000f8e021c */
[----:B------:R-:W-:Y:S02]  /*2d80*/  F2FP.SATFINITE.E5M2.F32.PACK_AB_MERGE_C R29, RZ, R27, RZ ;  /* 0x0000001bff1d723e */ /* 0x000fe400048060ff */
[----:B------:R-:W-:Y:S02]  /*2d90*/  IADD3.X R23, R23, UR11, R31, P5, !PT ;  /* 0x0000000b17177c10 */ /* 0x000fe4000affe41f */
[----:B------:R-:W-:Y:S01]  /*2da0*/  PRMT R27, RZ, 0x7610, R27 ;  /* 0x00007610ff1b7816 */ /* 0x000fe2000000001b */
[----:B------:R3:W-:Y:S01]  /*2db0*/  @!P3 STG.E.U8 desc[UR16][R8.64+0x1], R29 ;  /* 0x0000011d0800b986 */ /* 0x0007e2000c101110 */
[----:B------:R-:W-:Y:S05]  /*2dc0*/  @P2 BRA `(.L_x_45) ;  /* 0x0000000000042947 */ /* 0x000fea0003800000 */
[----:B------:R4:W5:Y:S02]  /*2dd0*/  LDG.E.U8 R27, desc[UR16][R22.64] ;  /* 0x00000010161b7981 */ /* 0x000964000c1e1100 */
.L_x_45:
[----:B------:R-:W-:Y:S05]  /*2de0*/  BSYNC B1 ;  /* 0x0000000000017941 */ /* 0x000fea0003800000 */
.L_x_44:
[----:B-----5:R-:W-:Y:S01]  /*2df0*/  LOP3.LUT R27, R27, 0xff, RZ, 0xc0, !PT ;  /* 0x000000ff1b1b7812 */ /* 0x020fe200078ec0ff */
[----:B------:R-:W-:Y:S01]  /*2e00*/  BSSY B1, `(.L_x_46) ;  /* 0x000000b000017945 */ /* 0x000fe20003800000 */
[----:B------:R-:W-:Y:S02]  /*2e10*/  ISETP.LT.OR P1, PT, R25, 0x9, !P1 ;  /* 0x000000091900780c */ /* 0x000fe40004f21670 */
[----:B------:R-:W-:-:S05]  /*2e20*/  F2FP.F16.E5M2.UNPACK_B R27, R27 ;  /* 0x0000001bff1b723e */ /* 0x000fca00020004ff */
[----:B------:R-:W-:Y:S01]  /*2e30*/  HADD2.F32 R28, -RZ, R27.H0_H0 ;  /* 0x2000001bff1c7230 */ /* 0x000fe20000004100 */
[----:B------:R-:W-:-:S04]  /*2e40*/  PRMT R27, RZ, 0x7610, R27 ;  /* 0x00007610ff1b7816 */ /* 0x000fc8000000001b */
[----:B------:R-:W-:-:S04]  /*2e50*/  FMUL R28, R28, R7 ;  /* 0x000000071c1c7220 */ /* 0x000fc80000400000 */
[----:B------:R-:W-:-:S05]  /*2e60*/  FFMA R28, R77, R3, R28 ;  /* 0x000000034d1c7223 */ /* 0x000fca000000001c */
[----:B---3--:R-:W-:-:S05]  /*2e70*/  F2FP.SATFINITE.E5M2.F32.PACK_AB_MERGE_C R29, RZ, R28, RZ ;  /* 0x0000001cff1d723e */ /* 0x008fca00048060ff */
[----:B------:R3:W-:Y:S01]  /*2e80*/  @!P2 STG.E.U8 desc[UR16][R10.64], R29 ;  /* 0x0000001d0a00a986 */ /* 0x0007e2000c101110 */
[----:B------:R-:W-:Y:S05]  /*2e90*/  @P1 BRA `(.L_x_47) ;  /* 0x0000000000041947 */ /* 0x000fea0003800000 */
[----:B------:R0:W5:Y:S02]  /*2ea0*/  LDG.E.U8 R27, desc[UR16][R22.64+0x1] ;  /* 0x00000110161b7981 */ /* 0x000164000c1e1100 */
.L_x_47:
[----:B------:R-:W-:Y:S05]  /*2eb0*/  BSYNC B1 ;  /* 0x0000000000017941 */ /* 0x000fea0003800000 */
.L_x_46:
[----:B-----5:R-:W-:Y:S01]  /*2ec0*/  LOP3.LUT R27, R27, 0xff, RZ, 0xc0, !PT ;  /* 0x000000ff1b1b7812 */ /* 0x020fe200078ec0ff */
[----:B------:R-:W-:Y:S01]  /*2ed0*/  BSSY B1, `(.L_x_48) ;  /* 0x000000c000017945 */ /* 0x000fe20003800000 */
[----:B------:R-:W-:Y:S02]  /*2ee0*/  ISETP.GE.AND P2, PT, R26, 0x9, PT ;  /* 0x000000091a00780c */ /* 0x000fe40003f46270 */
[----:B------:R-:W-:Y:S02]  /*2ef0*/  F2FP.F16.E5M2.UNPACK_B R27, R27 ;  /* 0x0000001bff1b723e */ /* 0x000fe400020004ff */
[----:B------:R-:W-:-:S03]  /*2f00*/  ISETP.LT.OR P3, PT, R25, 0x1, !P2 ;  /* 0x000000011900780c */ /* 0x000fc60005761670 */
[----:B------:R-:W-:-:S05]  /*2f10*/  HADD2.F32 R28, -RZ, R27.H0_H0 ;  /* 0x2000001bff1c7230 */ /* 0x000fca0000004100 */
[----:B------:R-:W-:-:S04]  /*2f20*/  FMUL R27, R28, R7 ;  /* 0x000000071c1b7220 */ /* 0x000fc80000400000 */
[----:B------:R-:W-:-:S05]  /*2f30*/  FFMA R27, R78, R3, R27 ;  /* 0x000000034e1b7223 */ /* 0x000fca000000001b */
[----:B---3--:R-:W-:Y:S02]  /*2f40*/  F2FP.SATFINITE.E5M2.F32.PACK_AB_MERGE_C R29, RZ, R27, RZ ;  /* 0x0000001bff1d723e */ /* 0x008fe400048060ff */
[----:B------:R-:W-:-:S03]  /*2f50*/  PRMT R27, RZ, 0x7610, R27 ;  /* 0x00007610ff1b7816 */ /* 0x000fc6000000001b */
[----:B------:R3:W-:Y:S01]  /*2f60*/  @!P1 STG.E.U8 desc[UR16][R10.64+0x1], R29 ;  /* 0x0000011d0a009986 */ /* 0x0007e2000c101110 */
[----:B------:R-:W-:Y:S05]  /*2f70*/  @P3 BRA `(.L_x_49) ;  /* 0x0000000000043947 */ /* 0x000fea0003800000 */
[----:B------:R0:W5:Y:S02]  /*2f80*/  LDG.E.U8 R27, desc[UR16][R12.64+0x8] ;  /* 0x000008100c1b7981 */ /* 0x000164000c1e1100 */
.L_x_49:
[----:B------:R-:W-:Y:S05]  /*2f90*/  BSYNC B1 ;  /* 0x0000000000017941 */ /* 0x000fea0003800000 */
.L_x_48:
        /* <DEDUP_REMOVED lines=13> */
.L_x_51:
[----:B------:R-:W-:Y:S05]  /*3070*/  BSYNC B1 ;  /* 0x0000000000017941 */ /* 0x000fea0003800000 */
.L_x_50:
[----:B-----5:R-:W-:Y:S01]  /*3080*/  LOP3.LUT R27, R27, 0xff, RZ, 0xc0, !PT ;  /* 0x000000ff1b1b7812 */ /* 0x020fe200078ec0ff */
[----:B------:R-:W-:Y:S01]  /*3090*/  BSSY B1, `(.L_x_52) ;  /* 0x000000b000017945 */ /* 0x000fe20003800000 */
[----:B------:R-:W-:Y:S02]  /*30a0*/  ISETP.LT.OR P2, PT, R25, 0x9, !P2 ;  /* 0x000000091900780c */ /* 0x000fe40005741670 */
[----:B------:R-:W-:-:S05]  /*30b0*/  F2FP.F16.E5M2.UNPACK_B R27, R27 ;  /* 0x0000001bff1b723e */ /* 0x000fca00020004ff */
        /* <DEDUP_REMOVED lines=8> */
.L_x_53:
[----:B------:R-:W-:Y:S05]  /*3140*/  BSYNC B1 ;  /* 0x0000000000017941 */ /* 0x000fea0003800000 */
.L_x_52:
        /* <DEDUP_REMOVED lines=12> */
.L_x_55:
[----:B------:R-:W-:Y:S05]  /*3210*/  BSYNC B1 ;  /* 0x0000000000017941 */ /* 0x000fea0003800000 */
.L_x_54:
        /* <DEDUP_REMOVED lines=13> */
.L_x_57:
[----:B------:R-:W-:Y:S05]  /*32f0*/  BSYNC B1 ;  /* 0x0000000000017941 */ /* 0x000fea0003800000 */
.L_x_56:
        /* <DEDUP_REMOVED lines=13> */
.L_x_59:
[----:B------:R-:W-:Y:S05]  /*33d0*/  BSYNC B1 ;  /* 0x0000000000017941 */ /* 0x000fea0003800000 */
.L_x_58:
        /* <DEDUP_REMOVED lines=12> */
.L_x_61:
[----:B------:R-:W-:Y:S05]  /*34a0*/  BSYNC B1 ;  /* 0x0000000000017941 */ /* 0x000fea0003800000 */
.L_x_60:
        /* <DEDUP_REMOVED lines=12> */
.L_x_63:
[----:B------:R-:W-:Y:S05]  /*3570*/  BSYNC B1 ;  /* 0x0000000000017941 */ /* 0x000fea0003800000 */
.L_x_62:
        /* <DEDUP_REMOVED lines=13> */
.L_x_65:
[----:B------:R-:W-:Y:S05]  /*3650*/  BSYNC B1 ;  /* 0x0000000000017941 */ /* 0x000fea0003800000 */
.L_x_64:
        /* <DEDUP_REMOVED lines=13> */
.L_x_67:
[----:B------:R-:W-:Y:S05]  /*3730*/  BSYNC B1 ;  /* 0x0000000000017941 */ /* 0x000fea0003800000 */
.L_x_66:
        /* <DEDUP_REMOVED lines=12> */
.L_x_69:
[----:B------:R-:W-:Y:S05]  /*3800*/  BSYNC B1 ;  /* 0x0000000000017941 */ /* 0x000fea0003800000 */
.L_x_68:
        /* <DEDUP_REMOVED lines=12> */
.L_x_71:
[----:B------:R-:W-:Y:S05]  /*38d0*/  BSYNC B1 ;  /* 0x0000000000017941 */ /* 0x000fea0003800000 */
.L_x_70:
        /* <DEDUP_REMOVED lines=13> */
.L_x_73:
[----:B------:R-:W-:Y:S05]  /*39b0*/  BSYNC B1 ;  /* 0x0000000000017941 */ /* 0x000fea0003800000 */
.L_x_72:
        /* <DEDUP_REMOVED lines=13> */
.L_x_75:
[----:B------:R-:W-:Y:S05]  /*3a90*/  BSYNC B1 ;  /* 0x0000000000017941 */ /* 0x000fea0003800000 */
.L_x_74:
        /* <DEDUP_REMOVED lines=12> */
.L_x_77:
[----:B------:R-:W-:Y:S05]  /*3b60*/  BSYNC B1 ;  /* 0x0000000000017941 */ /* 0x000fea0003800000 */
.L_x_76:
        /* <DEDUP_REMOVED lines=12> */
.L_x_79:
[----:B------:R-:W-:Y:S05]  /*3c30*/  BSYNC B1 ;  /* 0x0000000000017941 */ /* 0x000fea0003800000 */
.L_x_78:
        /* <DEDUP_REMOVED lines=13> */
.L_x_81:
[----:B------:R-:W-:Y:S05]  /*3d10*/  BSYNC B1 ;  /* 0x0000000000017941 */ /* 0x000fea0003800000 */
.L_x_80:
        /* <DEDUP_REMOVED lines=13> */
.L_x_83:
[----:B------:R-:W-:Y:S05]  /*3df0*/  BSYNC B1 ;  /* 0x0000000000017941 */ /* 0x000fea0003800000 */
.L_x_82:
        /* <DEDUP_REMOVED lines=12> */
.L_x_85:
[----:B------:R-:W-:Y:S05]  /*3ec0*/  BSYNC B1 ;  /* 0x0000000000017941 */ /* 0x000fea0003800000 */
.L_x_84:
        /* <DEDUP_REMOVED lines=12> */
.L_x_87:
[----:B------:R-:W-:Y:S05]  /*3f90*/  BSYNC B1 ;  /* 0x0000000000017941 */ /* 0x000fea0003800000 */
.L_x_86:
        /* <DEDUP_REMOVED lines=13> */
.L_x_89:
[----:B------:R-:W-:Y:S05]  /*4070*/  BSYNC B1 ;  /* 0x0000000000017941 */ /* 0x000fea0003800000 */
.L_x_88:
[----:B-----5:R-:W-:Y:S01]  /*4080*/  LOP3.LUT R27, R27, 0xff, RZ, 0xc0, !PT ;  /* 0x000000ff1b1b7812 */ /* 0x020fe200078ec0ff */
[----:B------:R-:W-:Y:S01]  /*4090*/  BSSY B1, `(.L_x_90) ;  /* 0x000000c000017945 */ /* 0x000fe20003800000 */
[----:B------:R-:W-:Y:S02]  /*40a0*/  ISETP.GE.AND P1, PT, R26, 0x32, PT ;  /* 0x000000321a00780c */ /* 0x000fe40003f26270 */
[----:B------:R-:W-:Y:S02]  /*40b0*/  F2FP.F16.E5M2.UNPACK_B R27, R27 ;  /* 0x0000001bff1b723e */ /* 0x000fe400020004ff */
[----:B------:R-:W-:-:S03]  /*40c0*/  ISETP.LT.OR P5, PT, R25, 0x1, !P1 ;  /* 0x000000011900780c */ /* 0x000fc60004fa1670 */
[----:B------:R-:W-:-:S05]  /*40d0*/  HADD2.F32 R28, -RZ, R27.H0_H0 ;  /* 0x2000001bff1c7230 */ /* 0x000fca0000004100 */
[----:B------:R-:W-:-:S04]  /*40e0*/  FMUL R28, R28, R7 ;  /* 0x000000071c1c7220 */ /* 0x000fc80000400000 */
[----:B------:R-:W-:Y:S01]  /*40f0*/  FFMA R28, R21, R3, R28 ;  /* 0x00000003151c7223 */ /* 0x000fe2000000001c */
[----:B------:R-:W-:-:S04]  /*4100*/  PRMT R21, RZ, 0x7610, R21 ;  /* 0x00007610ff157816 */ /* 0x000fc80000000015 */
[----:B------:R-:W-:-:S05]  /*4110*/  F2FP.SATFINITE.E5M2.F32.PACK_AB_MERGE_C R27, RZ, R28, RZ ;  /* 0x0000001cff1b723e */ /* 0x000fca00048060ff */
[----:B------:R0:W-:Y:S01]  /*4120*/  @!P3 STG.E.U8 desc[UR16][R8.64+0x30], R27 ;  /* 0x0000301b0800b986 */ /* 0x0001e2000c101110 */
[----:B------:R-:W-:Y:S05]  /*4130*/  @P5 BRA `(.L_x_91) ;  /* 0x0000000000045947 */ /* 0x000fea0003800000 */
[----:B------:R0:W5:Y:S02]  /*4140*/  LDG.E.U8 R21, desc[UR16][R12.64+0x31] ;  /* 0x000031100c157981 */ /* 0x000164000c1e1100 */
.L_x_91:
[----:B------:R-:W-:Y:S05]  /*4150*/  BSYNC B1 ;  /* 0x0000000000017941 */ /* 0x000fea0003800000 */
.L_x_90:
[----:B-----5:R-:W-:Y:S01]  /*4160*/  LOP3.LUT R21, R21, 0xff, RZ, 0xc0, !PT ;  /* 0x000000ff15157812 */ /* 0x020fe200078ec0ff */
[----:B------:R-:W-:Y:S01]  /*4170*/  BSSY B1, `(.L_x_92) ;  /* 0x000000b000017945 */ /* 0x000fe20003800000 */
[----:B------:R-:W-:Y:S02]  /*4180*/  ISETP.LT.OR P2, PT, R25, 0x9, !P2 ;  /* 0x000000091900780c */ /* 0x000fe40005741670 */
[----:B------:R-:W-:-:S05]  /*4190*/  F2FP.F16.E5M2.UNPACK_B R21, R21 ;  /* 0x00000015ff15723e */ /* 0x000fca00020004ff */
        /* <DEDUP_REMOVED lines=8> */
.L_x_93:
[----:B------:R-:W-:Y:S05]  /*4220*/  BSYNC B1 ;  /* 0x0000000000017941 */ /* 0x000fea0003800000 */
.L_x_92:
        /* <DEDUP_REMOVED lines=8> */
[----:B0-----:R-:W-:-:S05]  /*42b0*/  F2FP.SATFINITE.E5M2.F32.PACK_AB_MERGE_C R21, RZ, R20, RZ ;  /* 0x00000014ff15723e */ /* 0x001fca00048060ff */
[----:B------:R0:W-:Y:S01]  /*42c0*/  @!P2 STG.E.U8 desc[UR16][R10.64+0x30], R21 ;  /* 0x000030150a00a986 */ /* 0x0001e2000c101110 */
[----:B------:R-:W-:Y:S05]  /*42d0*/  @P1 BRA `(.L_x_95) ;  /* 0x0000000000041947 */ /* 0x000fea0003800000 */
[----:B------:R0:W5:Y:S02]  /*42e0*/  LDG.E.U8 R19, desc[UR16][R22.64+0x31] ;  /* 0x0000311016137981 */ /* 0x000164000c1e1100 */
.L_x_95:
[----:B------:R-:W-:Y:S05]  /*42f0*/  BSYNC B1 ;  /* 0x0000000000017941 */ /* 0x000fea0003800000 */
.L_x_94:
        /* <DEDUP_REMOVED lines=13> */
.L_x_97:
[----:B------:R-:W-:Y:S05]  /*43d0*/  BSYNC B1 ;  /* 0x0000000000017941 */ /* 0x000fea0003800000 */
.L_x_96:
        /* <DEDUP_REMOVED lines=13> */
.L_x_99:
[----:B------:R-:W-:Y:S05]  /*44b0*/  BSYNC B1 ;  /* 0x0000000000017941 */ /* 0x000fea0003800000 */
.L_x_98:
[----:B-----5:R-:W-:Y:S01]  /*44c0*/  LOP3.LUT R17, R17, 0xff, RZ, 0xc0, !PT ;  /* 0x000000ff11117812 */ /* 0x020fe200078ec0ff */
[----:B------:R-:W-:Y:S01]  /*44d0*/  BSSY B1, `(.L_x_100) ;  /* 0x000000b000017945 */ /* 0x000fe20003800000 */
[----:B------:R-:W-:Y:S02]  /*44e0*/  ISETP.LT.OR P2, PT, R25, 0x9, !P2 ;  /* 0x000000091900780c */ /* 0x000fe40005741670 */
[----:B------:R-:W-:-:S05]  /*44f0*/  F2FP.F16.E5M2.UNPACK_B R17, R17 ;  /* 0x00000011ff11723e */ /* 0x000fca00020004ff */
[----:B0-2---:R-:W-:-:S05]  /*4500*/  HADD2.F32 R12, -RZ, R17.H0_H0 ;  /* 0x20000011ff0c7230 */ /* 0x005fca0000004100 */
[----:B------:R-:W-:Y:S01]  /*4510*/  FMUL R13, R12, R7 ;  /* 0x000000070c0d7220 */ /* 0x000fe20000400000 */
[----:B------:R-:W-:-:S03]  /*4520*/  PRMT R12, RZ, 0x7610, R12 ;  /* 0x00007610ff0c7816 */ /* 0x000fc6000000000c */
[----:B------:R-:W-:-:S05]  /*4530*/  FFMA R13, R16, R3, R13 ;  /* 0x00000003100d7223 */ /* 0x000fca000000000d */
[----:B------:R-:W-:-:S05]  /*4540*/  F2FP.SATFINITE.E5M2.F32.PACK_AB_MERGE_C R13, RZ, R13, RZ ;  /* 0x0000000dff0d723e */ /* 0x000fca00048060ff */
[----:B------:R0:W-:Y:S01]  /*4550*/  @!P5 STG.E.U8 desc[UR16][R8.64+0x39], R13 ;  /* 0x0000390d0800d986 */ /* 0x0001e2000c101110 */
[----:B------:R-:W-:Y:S05]  /*4560*/  @P2 BRA `(.L_x_101) ;  /* 0x0000000000042947 */ /* 0x000fea0003800000 */
[----:B------:R2:W5:Y:S02]  /*4570*/  LDG.E.U8 R12, desc[UR16][R22.64+0x38] ;  /* 0x00003810160c7981 */ /* 0x000564000c1e1100 */
.L_x_101:
[----:B------:R-:W-:Y:S05]  /*4580*/  BSYNC B1 ;  /* 0x0000000000017941 */ /* 0x000fea0003800000 */
.L_x_100:
[----:B-----5:R-:W-:Y:S01]  /*4590*/  LOP3.LUT R12, R12, 0xff, RZ, 0xc0, !PT ;  /* 0x000000ff0c0c7812 */ /* 0x020fe200078ec0ff */
[----:B------:R-:W-:Y:S01]  /*45a0*/  BSSY B1, `(.L_x_102) ;  /* 0x000000b000017945 */ /* 0x000fe20003800000 */
[----:B------:R-:W-:Y:S02]  /*45b0*/  ISETP.LT.OR P1, PT, R25, 0x9, !P1 ;  /* 0x000000091900780c */ /* 0x000fe40004f21670 */
[----:B------:R-:W-:Y:S02]  /*45c0*/  F2FP.F16.E5M2.UNPACK_B R12, R12 ;  /* 0x0000000cff0c723e */ /* 0x000fe400020004ff */
[----:B01----:R-:W-:-:S03]  /*45d0*/  PRMT R8, RZ, 0x7610, R8 ;  /* 0x00007610ff087816 */ /* 0x003fc60000000008 */
[----:B------:R-:W-:-:S05]  /*45e0*/  HADD2.F32 R12, -RZ, R12.H0_H0 ;  /* 0x2000000cff0c7230 */ /* 0x000fca0000004100 */
[----:B------:R-:W-:-:S04]  /*45f0*/  FMUL R12, R12, R7 ;  /* 0x000000070c0c7220 */ /* 0x000fc80000400000 */
[----:B------:R-:W-:-:S05]  /*4600*/  FFMA R12, R15, R3, R12 ;  /* 0x000000030f0c7223 */ /* 0x000fca000000000c */
[----:B------:R-:W-:-:S05]  /*4610*/  F2FP.SATFINITE.E5M2.F32.PACK_AB_MERGE_C R9, RZ, R12, RZ ;  /* 0x0000000cff09723e */ /* 0x000fca00048060ff */
[----:B------:R0:W-:Y:S01]  /*4620*/  @!P2 STG.E.U8 desc[UR16][R10.64+0x38], R9 ;  /* 0x000038090a00a986 */ /* 0x0001e2000c101110 */
[----:B------:R-:W-:Y:S05]  /*4630*/  @P1 BRA `(.L_x_103) ;  /* 0x0000000000041947 */ /* 0x000fea0003800000 */
[----:B------:R1:W5:Y:S02]  /*4640*/  LDG.E.U8 R8, desc[UR16][R22.64+0x39] ;  /* 0x0000391016087981 */ /* 0x000364000c1e1100 */
.L_x_103:
[----:B------:R-:W-:Y:S05]  /*4650*/  BSYNC B1 ;  /* 0x0000000000017941 */ /* 0x000fea0003800000 */
.L_x_102:
[----:B------:R-:W-:Y:S05]  /*4660*/  @P1 BRA `(.L_x_104) ;  /* 0x0000000800601947 */ /* 0x000fea0003800000 */
[----:B-----5:R-:W-:-:S04]  /*4670*/  LOP3.LUT R8, R8, 0xff, RZ, 0xc0, !PT ;  /* 0x000000ff08087812 */ /* 0x020fc800078ec0ff */
[----:B------:R-:W-:-:S05]  /*4680*/  F2FP.F16.E5M2.UNPACK_B R8, R8 ;  /* 0x00000008ff08723e */ /* 0x000fca00020004ff */
[----:B------:R-:W-:-:S05]  /*4690*/  HADD2.F32 R8, -RZ, R8.H0_H0 ;  /* 0x20000008ff087230 */ /* 0x000fca0000004100 */
[----:B0-----:R-:W-:-:S04]  /*46a0*/  FMUL R9, R8, R7 ;  /* 0x0000000708097220 */ /* 0x001fc80000400000 */
[----:B------:R-:W-:-:S05]  /*46b0*/  FFMA R9, R14, R3, R9 ;  /* 0x000000030e097223 */ /* 0x000fca0000000009 */
[----:B------:R-:W-:-:S05]  /*46c0*/  F2FP.SATFINITE.E5M2.F32.PACK_AB_MERGE_C R9, RZ, R9, RZ ;  /* 0x00000009ff09723e */ /* 0x000fca00048060ff */
[----:B------:R0:W-:Y:S01]  /*46d0*/  STG.E.U8 desc[UR16][R10.64+0x39], R9 ;  /* 0x000039090a007986 */ /* 0x0001e2000c101110 */
[----:B------:R-:W-:Y:S05]  /*46e0*/  BRA `(.L_x_104) ;  /* 0x0000000800407947 */ /* 0x000fea0003800000 */
.L_x_39:
[----:B------:R-:W-:Y:S01]  /*46f0*/  ISETP.GE.AND P1, PT, R26, 0x2, PT ;  /* 0x000000021a00780c */ /* 0x000fe20003f26270 */
[-C--:B--2---:R-:W-:Y:S01]  /*4700*/  FMUL R80, R80, R3.reuse ;  /* 0x0000000350507220 */ /* 0x084fe20000400000 */
[----:B------:R-:W-:Y:S01]  /*4710*/  ISETP.GE.AND P3, PT, R26, 0x1, PT ;  /* 0x000000011a00780c */ /* 0x000fe20003f66270 */
[-C--:B------:R-:W-:Y:S01]  /*4720*/  FMUL R79, R79, R3.reuse ;  /* 0x000000034f4f7220 */ /* 0x080fe20000400000 */
[----:B------:R-:W-:Y:S01]  /*4730*/  ISETP.LT.OR P5, PT, R25, 0x1, !P1 ;  /* 0x000000011900780c */ /* 0x000fe20004fa1670 */
[-C--:B------:R-:W-:Y:S01]  /*4740*/  FMUL R77, R77, R3.reuse ;  /* 0x000000034d4d7220 */ /* 0x080fe20000400000 */
[C---:B------:R-:W-:Y:S01]  /*4750*/  ISETP.LT.OR P2, PT, R25.reuse, 0x1, !P3 ;  /* 0x000000011900780c */ /* 0x040fe20005f41670 */
[-C--:B------:R-:W-:Y:S01]  /*4760*/  FMUL R78, R78, R3.reuse ;  /* 0x000000034e4e7220 */ /* 0x080fe20000400000 */
[----:B------:R-:W-:Y:S01]  /*4770*/  ISETP.LT.OR P3, PT, R25, 0x9, !P3 ;  /* 0x000000091900780c */ /* 0x000fe20005f61670 */
[-C--:B------:R-:W-:Y:S01]  /*4780*/  FMUL R75, R75, R3.reuse ;  /* 0x000000034b4b7220 */ /* 0x080fe20000400000 */
[----:B------:R-:W-:Y:S01]  /*4790*/  F2FP.SATFINITE.E5M2.F32.PACK_AB_MERGE_C R13, RZ, R80, RZ ;  /* 0x00000050ff0d723e */ /* 0x000fe200048060ff */
[----:B------:R-:W-:Y:S01]  /*47a0*/  FMUL R76, R76, R3 ;  /* 0x000000034c4c7220 */ /* 0x000fe20000400000 */
[----:B------:R-:W-:Y:S01]  /*47b0*/  F2FP.SATFINITE.E5M2.F32.PACK_AB_MERGE_C R79, RZ, R79, RZ ;  /* 0x0000004fff4f723e */ /* 0x000fe200048060ff */
[----:B------:R-:W-:Y:S01]  /*47c0*/  FMUL R73, R73, R3 ;  /* 0x0000000349497220 */ /* 0x000fe20000400000 */
[----:B------:R-:W-:Y:S01]  /*47d0*/  F2FP.SATFINITE.E5M2.F32.PACK_AB_MERGE_C R77, RZ, R77, RZ ;  /* 0x0000004dff4d723e */ /* 0x000fe200048060ff */
[-C--:B------:R-:W-:Y:S01]  /*47e0*/  FMUL R74, R74, R3.reuse ;  /* 0x000000034a4a7220 */ /* 0x080fe20000400000 */
[C---:B------:R-:W-:Y:S01]  /*47f0*/  ISETP.LT.OR P1, PT, R25.reuse, 0x9, !P1 ;  /* 0x000000091900780c */ /* 0x040fe20004f21670 */
[----:B------:R0:W-:Y:S01]  /*4800*/  @!P5 STG.E.U8 desc[UR16][R8.64+0x1], R13 ;  /* 0x0000010d0800d986 */ /* 0x0001e2000c101110 */
[----:B------:R-:W-:Y:S01]  /*4810*/  ISETP.GE.AND P5, PT, R26, 0x9, PT ;  /* 0x000000091a00780c */ /* 0x000fe20003fa6270 */
[----:B------:R-:W-:Y:S01]  /*4820*/  FMUL R72, R72, R3 ;  /* 0x0000000348487220 */ /* 0x000fe20000400000 */
[----:B------:R-:W-:Y:S01]  /*4830*/  F2FP.SATFINITE.E5M2.F32.PACK_AB_MERGE_C R75, RZ, R75, RZ ;  /* 0x0000004bff4b723e */ /* 0x000fe200048060ff */
[----:B------:R-:W-:Y:S01]  /*4840*/  @!P2 STG.E.U8 desc[UR16][R8.64], R79 ;  /* 0x0000004f0800a986 */ /* 0x000fe2000c101110 */
[----:B------:R-:W-:Y:S01]  /*4850*/  ISETP.GE.AND P2, PT, R26, 0xa, PT ;  /* 0x0000000a1a00780c */ /* 0x000fe20003f46270 */
[-C--:B------:R-:W-:Y:S01]  /*4860*/  FMUL R70, R70, R3.reuse ;  /* 0x0000000346467220 */ /* 0x080fe20000400000 */
[----:B------:R-:W-:Y:S01]  /*4870*/  F2FP.SATFINITE.E5M2.F32.PACK_AB_MERGE_C R23, RZ, R76, RZ ;  /* 0x0000004cff17723e */ /* 0x000fe200048060ff */
[----:B------:R-:W-:Y:S01]  /*4880*/  @!P3 STG.E.U8 desc[UR16][R10.64], R77 ;  /* 0x0000004d0a00b986 */ /* 0x000fe2000c101110 */
[----:B------:R-:W-:Y:S01]  /*4890*/  ISETP.LT.OR P3, PT, R25, 0x1, !P5 ;  /* 0x000000011900780c */ /* 0x000fe20006f61670 */
[-C--:B------:R-:W-:Y:S01]  /*48a0*/  FMUL R69, R69, R3.reuse ;  /* 0x0000000345457220 */ /* 0x080fe20000400000 */
[C---:B------:R-:W-:Y:S01]  /*48b0*/  ISETP.LT.OR P6, PT, R25.reuse, 0x1, !P2 ;  /* 0x000000011900780c */ /* 0x040fe200057c1670 */
[-C--:B------:R-:W-:Y:S01]  /*48c0*/  FMUL R68, R68, R3.reuse ;  /* 0x0000000344447220 */ /* 0x080fe20000400000 */
[----:B------:R-:W-:Y:S01]  /*48d0*/  ISETP.LT.OR P5, PT, R25, 0x9, !P5 ;  /* 0x000000091900780c */ /* 0x000fe20006fa1670 */
[-C--:B------:R-:W-:Y:S01]  /*48e0*/  FMUL R67, R67, R3.reuse ;  /* 0x0000000343437220 */ /* 0x080fe20000400000 */
[----:B0-----:R-:W-:Y:S01]  /*48f0*/  F2FP.SATFINITE.E5M2.F32.PACK_AB_MERGE_C R13, RZ, R78, RZ ;  /* 0x0000004eff0d723e */ /* 0x001fe200048060ff */
[----:B------:R-:W-:Y:S01]  /*4900*/  FMUL R66, R66, R3 ;  /* 0x0000000342427220 */ /* 0x000fe20000400000 */
[----:B------:R-:W-:Y:S01]  /*4910*/  F2FP.SATFINITE.E5M2.F32.PACK_AB_MERGE_C R73, RZ, R73, RZ ;  /* 0x00000049ff49723e */ /* 0x000fe200048060ff */
[-C--:B------:R-:W-:Y:S01]  /*4920*/  FMUL R65, R65, R3.reuse ;  /* 0x0000000341417220 */ /* 0x080fe20000400000 */
[C---:B------:R-:W-:Y:S01]  /*4930*/  ISETP.LT.OR P2, PT, R25.reuse, 0x9, !P2 ;  /* 0x000000091900780c */ /* 0x040fe20005741670 */
[----:B------:R0:W-:Y:S01]  /*4940*/  @!P1 STG.E.U8 desc[UR16][R10.64+0x1], R13 ;  /* 0x0000010d0a009986 */ /* 0x0001e2000c101110 */
[----:B------:R-:W-:Y:S01]  /*4950*/  ISETP.GE.AND P1, PT, R26, 0x12, PT ;  /* 0x000000121a00780c */ /* 0x000fe20003f26270 */
[-C--:B------:R-:W-:Y:S01]  /*4960*/  FMUL R64, R64, R3.reuse ;  /* 0x0000000340407220 */ /* 0x080fe20000400000 */
[----:B------:R-:W-:Y:S01]  /*4970*/  F2FP.SATFINITE.E5M2.F32.PACK_AB_MERGE_C R27, RZ, R70, RZ ;  /* 0x00000046ff1b723e */ /* 0x000fe200048060ff */
[----:B------:R-:W-:Y:S01]  /*4980*/  @!P3 STG.E.U8 desc[UR16][R8.64+0x8], R75 ;  /* 0x0000084b0800b986 */ /* 0x000fe2000c101110 */
[----:B------:R-:W-:Y:S01]  /*4990*/  ISETP.GE.AND P3, PT, R26, 0x11, PT ;  /* 0x000000111a00780c */ /* 0x000fe20003f66270 */
[----:B------:R-:W-:Y:S01]  /*49a0*/  FMUL R62, R62, R3 ;  /* 0x000000033e3e7220 */ /* 0x000fe20000400000 */
[----:B------:R-:W-:Y:S01]  /*49b0*/  F2FP.SATFINITE.E5M2.F32.PACK_AB_MERGE_C R69, RZ, R69, RZ ;  /* 0x00000045ff45723e */ /* 0x000fe200048060ff */
[----:B------:R1:W-:Y:S01]  /*49c0*/  @!P6 STG.E.U8 desc[UR16][R8.64+0x9], R23 ;  /* 0x000009170800e986 */ /* 0x0003e2000c101110 */
[----:B------:R-:W-:Y:S01]  /*49d0*/  ISETP.LT.OR P6, PT, R25, 0x1, !P1 ;  /* 0x000000011900780c */ /* 0x000fe20004fc1670 */
[-C--:B------:R-:W-:Y:S01]  /*49e0*/  FMUL R63, R63, R3.reuse ;  /* 0x000000033f3f7220 */ /* 0x080fe20000400000 */
[C---:B------:R-:W-:Y:S01]  /*49f0*/  ISETP.LT.OR P1, PT, R25.reuse, 0x9, !P1 ;  /* 0x000000091900780c */ /* 0x040fe20004f21670 */
[----:B------:R-:W-:Y:S01]  /*4a00*/  @!P5 STG.E.U8 desc[UR16][R10.64+0x8], R73 ;  /* 0x000008490a00d986 */ /* 0x000fe2000c101110 */
[----:B------:R-:W-:Y:S01]  /*4a10*/  ISETP.LT.OR P5, PT, R25, 0x1, !P3 ;  /* 0x000000011900780c */ /* 0x000fe20005fa1670 */
[-C--:B------:R-:W-:Y:S01]  /*4a20*/  FMUL R61, R61, R3.reuse ;  /* 0x000000033d3d7220 */ /* 0x080fe20000400000 */
[----:B------:R-:W-:Y:S01]  /*4a30*/  ISETP.LT.OR P3, PT, R25, 0x9, !P3 ;  /* 0x000000091900780c */ /* 0x000fe20005f61670 */
[-C--:B------:R-:W-:Y:S01]  /*4a40*/  FMUL R60, R60, R3.reuse ;  /* 0x000000033c3c7220 */ /* 0x080fe20000400000 */
[----:B0-----:R-:W-:Y:S01]  /*4a50*/  F2FP.SATFINITE.E5M2.F32.PACK_AB_MERGE_C R13, RZ, R74, RZ ;  /* 0x0000004aff0d723e */ /* 0x001fe200048060ff */
[----:B------:R-:W-:Y:S01]  /*4a60*/  FMUL R58, R58, R3 ;  /* 0x000000033a3a7220 */ /* 0x000fe20000400000 */
[----:B------:R-:W-:Y:S01]  /*4a70*/  F2FP.SATFINITE.E5M2.F32.PACK_AB_MERGE_C R67, RZ, R67, RZ ;  /* 0x00000043ff43723e */ /* 0x000fe200048060ff */
[-C--:B------:R-:W-:Y:S01]  /*4a80*/  FMUL R59, R59, R3.reuse ;  /* 0x000000033b3b7220 */ /* 0x080fe20000400000 */
[----:B-1----:R-:W-:Y:S01]  /*4a90*/  F2FP.SATFINITE.E5M2.F32.PACK_AB_MERGE_C R23, RZ, R72, RZ ;  /* 0x00000048ff17723e */ /* 0x002fe200048060ff */
[----:B------:R0:W-:Y:S01]  /*4aa0*/  @!P2 STG.E.U8 desc[UR16][R10.64+0x9], R13 ;  /* 0x0000090d0a00a986 */ /* 0x0001e2000c101110 */
[C---:B------:R-:W-:Y:S01]  /*4ab0*/  ISETP.GE.AND P2, PT, R26.reuse, 0x1a, PT ;  /* 0x0000001a1a00780c */ /* 0x040fe20003f46270 */
[----:B------:R-:W-:Y:S01]  /*4ac0*/  FMUL R57, R57, R3 ;  /* 0x0000000339397220 */ /* 0x000fe20000400000 */
[----:B------:R-:W-:Y:S01]  /*4ad0*/  F2FP.SATFINITE.E5M2.F32.PACK_AB_MERGE_C R65, RZ, R65, RZ ;  /* 0x00000041ff41723e */ /* 0x000fe200048060ff */
[----:B------:R1:W-:Y:S01]  /*4ae0*/  @!P5 STG.E.U8 desc[UR16][R8.64+0x10], R23 ;  /* 0x000010170800d986 */ /* 0x0003e2000c101110 */
[----:B------:R-:W-:Y:S01]  /*4af0*/  ISETP.GE.AND P5, PT, R26, 0x19, PT ;  /* 0x000000191a00780c */ /* 0x000fe20003fa6270 */
[----:B------:R-:W-:Y:S01]  /*4b00*/  FMUL R56, R56, R3 ;  /* 0x0000000338387220 */ /* 0x000fe20000400000 */
[----:B------:R-:W-:Y:S01]  /*4b10*/  F2FP.SATFINITE.E5M2.F32.PACK_AB_MERGE_C R63, RZ, R63, RZ ;  /* 0x0000003fff3f723e */ /* 0x000fe200048060ff */
[----:B------:R-:W-:Y:S01]  /*4b20*/  @!P6 STG.E.U8 desc[UR16][R8.64+0x11], R27 ;  /* 0x0000111b0800e986 */ /* 0x000fe2000c101110 */
[----:B------:R-:W-:Y:S01]  /*4b30*/  ISETP.LT.OR P6, PT, R25, 0x1, !P2 ;  /* 0x000000011900780c */ /* 0x000fe200057c1670 */
[-C--:B------:R-:W-:Y:S01]  /*4b40*/  FMUL R21, R21, R3.reuse ;  /* 0x0000000315157220 */ /* 0x080fe20000400000 */
[C---:B------:R-:W-:Y:S01]  /*4b50*/  ISETP.LT.OR P2, PT, R25.reuse, 0x9, !P2 ;  /* 0x000000091900780c */ /* 0x040fe20005741670 */
[----:B------:R-:W-:Y:S01]  /*4b60*/  @!P3 STG.E.U8 desc[UR16][R10.64+0x10], R69 ;  /* 0x000010450a00b986 */ /* 0x000fe2000c101110 */
[C---:B------:R-:W-:Y:S01]  /*4b70*/  ISETP.LT.OR P3, PT, R25.reuse, 0x1, !P5 ;  /* 0x000000011900780c */ /* 0x040fe20006f61670 */
[-C--:B------:R-:W-:Y:S01]  /*4b80*/  FMUL R20, R20, R3.reuse ;  /* 0x0000000314147220 */ /* 0x080fe20000400000 */
[----:B------:R-:W-:Y:S01]  /*4b90*/  ISETP.LT.OR P5, PT, R25, 0x9, !P5 ;  /* 0x000000091900780c */ /* 0x000fe20006fa1670 */
[-C--:B------:R-:W-:Y:S01]  /*4ba0*/  FMUL R19, R19, R3.reuse ;  /* 0x0000000313137220 */ /* 0x080fe20000400000 */
[----:B0-----:R-:W-:Y:S01]  /*4bb0*/  F2FP.SATFINITE.E5M2.F32.PACK_AB_MERGE_C R13, RZ, R68, RZ ;  /* 0x00000044ff0d723e */ /* 0x001fe200048060ff */
[-C--:B------:R-:W-:Y:S01]  /*4bc0*/  FMUL R18, R18, R3.reuse ;  /* 0x0000000312127220 */ /* 0x080fe20000400000 */
[----:B-1----:R-:W-:Y:S01]  /*4bd0*/  F2FP.SATFINITE.E5M2.F32.PACK_AB_MERGE_C R23, RZ, R66, RZ ;  /* 0x00000042ff17723e */ /* 0x002fe200048060ff */
[----:B------:R-:W-:Y:S01]  /*4be0*/  FMUL R17, R17, R3 ;  /* 0x0000000311117220 */ /* 0x000fe20000400000 */
[----:B------:R-:W-:Y:S01]  /*4bf0*/  F2FP.SATFINITE.E5M2.F32.PACK_AB_MERGE_C R61, RZ, R61, RZ ;  /* 0x0000003dff3d723e */ /* 0x000fe200048060ff */
[----:B------:R0:W-:Y:S01]  /*4c00*/  @!P1 STG.E.U8 desc[UR16][R10.64+0x11], R13 ;  /* 0x0000110d0a009986 */ /* 0x0001e2000c101110 */
[----:B------:R-:W-:Y:S01]  /*4c10*/  ISETP.GE.AND P1, PT, R26, 0x22, PT ;  /* 0x000000221a00780c */ /* 0x000fe20003f26270 */
[----:B------:R-:W-:Y:S01]  /*4c20*/  FMUL R16, R16, R3 ;  /* 0x0000000310107220 */ /* 0x000fe20000400000 */
[----:B------:R-:W-:Y:S01]  /*4c30*/  F2FP.SATFINITE.E5M2.F32.PACK_AB_MERGE_C R59, RZ, R59, RZ ;  /* 0x0000003bff3b723e */ /* 0x000fe200048060ff */
[----:B------:R-:W-:Y:S01]  /*4c40*/  @!P3 STG.E.U8 desc[UR16][R8.64+0x18], R67 ;  /* 0x000018430800b986 */ /* 0x000fe2000c101110 */
[----:B------:R-:W-:Y:S01]  /*4c50*/  ISETP.GE.AND P3, PT, R26, 0x21, PT ;  /* 0x000000211a00780c */ /* 0x000fe20003f66270 */
[----:B------:R-:W-:Y:S01]  /*4c60*/  FMUL R15, R15, R3 ;  /* 0x000000030f0f7220 */ /* 0x000fe20000400000 */
[----:B------:R-:W-:Y:S01]  /*4c70*/  F2FP.SATFINITE.E5M2.F32.PACK_AB_MERGE_C R57, RZ, R57, RZ ;  /* 0x00000039ff39723e */ /* 0x000fe200048060ff */
[----:B------:R1:W-:Y:S01]  /*4c80*/  @!P6 STG.E.U8 desc[UR16][R8.64+0x19], R23 ;  /* 0x000019170800e986 */ /* 0x0003e2000c101110 */
[C---:B------:R-:W-:Y:S01]  /*4c90*/  ISETP.LT.OR P6, PT, R25.reuse, 0x1, !P3 ;  /* 0x000000011900780c */ /* 0x040fe20005fc1670 */
[----:B------:R-:W-:Y:S01]  /*4ca0*/  FMUL R14, R14, R3 ;  /* 0x000000030e0e7220 */ /* 0x000fe20000400000 */
[C---:B------:R-:W-:Y:S01]  /*4cb0*/  ISETP.LT.OR P3, PT, R25.reuse, 0x9, !P3 ;  /* 0x000000091900780c */ /* 0x040fe20005f61670 */
[----:B------:R-:W-:Y:S01]  /*4cc0*/  @!P5 STG.E.U8 desc[UR16][R10.64+0x18], R65 ;  /* 0x000018410a00d986 */ /* 0x000fe2000c101110 */
[----:B------:R-:W-:-:S02]  /*4cd0*/  ISETP.LT.OR P5, PT, R25, 0x1, !P1 ;  /* 0x000000011900780c */ /* 0x000fc40004fa1670 */
[----:B0-----:R-:W-:Y:S02]  /*4ce0*/  F2FP.SATFINITE.E5M2.F32.PACK_AB_MERGE_C R13, RZ, R64, RZ ;  /* 0x00000040ff0d723e */ /* 0x001fe400048060ff */
[----:B------:R-:W-:Y:S02]  /*4cf0*/  ISETP.LT.OR P1, PT, R25, 0x9, !P1 ;  /* 0x000000091900780c */ /* 0x000fe40004f21670 */
[----:B------:R-:W-:Y:S01]  /*4d00*/  F2FP.SATFINITE.E5M2.F32.PACK_AB_MERGE_C R21, RZ, R21, RZ ;  /* 0x00000015ff15723e */ /* 0x000fe200048060ff */
[----:B------:R0:W-:Y:S01]  /*4d10*/  @!P2 STG.E.U8 desc[UR16][R10.64+0x19], R13 ;  /* 0x0000190d0a00a986 */ /* 0x0001e2000c101110 */
[----:B-1----:R-:W-:Y:S02]  /*4d20*/  F2FP.SATFINITE.E5M2.F32.PACK_AB_MERGE_C R23, RZ, R62, RZ ;  /* 0x0000003eff17723e */ /* 0x002fe400048060ff */
[----:B------:R-:W-:Y:S01]  /*4d30*/  ISETP.GE.AND P2, PT, R26, 0x2a, PT ;  /* 0x0000002a1a00780c */ /* 0x000fe20003f46270 */
[----:B------:R-:W-:Y:S01]  /*4d40*/  @!P6 STG.E.U8 desc[UR16][R8.64+0x20], R63 ;  /* 0x0000203f0800e986 */ /* 0x000fe2000c101110 */
[----:B------:R-:W-:-:S02]  /*4d50*/  F2FP.SATFINITE.E5M2.F32.PACK_AB_MERGE_C R19, RZ, R19, RZ ;  /* 0x00000013ff13723e */ /* 0x000fc400048060ff */
[----:B------:R-:W-:Y:S01]  /*4d60*/  F2FP.SATFINITE.E5M2.F32.PACK_AB_MERGE_C R17, RZ, R17, RZ ;  /* 0x00000011ff11723e */ /* 0x000fe200048060ff */
[----:B------:R1:W-:Y:S01]  /*4d70*/  @!P5 STG.E.U8 desc[UR16][R8.64+0x21], R23 ;  /* 0x000021170800d986 */ /* 0x0003e2000c101110 */
[----:B------:R-:W-:Y:S02]  /*4d80*/  ISETP.GE.AND P5, PT, R26, 0x29, PT ;  /* 0x000000291a00780c */ /* 0x000fe40003fa6270 */
[----:B------:R-:W-:Y:S01]  /*4d90*/  F2FP.SATFINITE.E5M2.F32.PACK_AB_MERGE_C R15, RZ, R15, RZ ;  /* 0x0000000fff0f723e */ /* 0x000fe200048060ff */
[----:B------:R-:W-:Y:S01]  /*4da0*/  @!P3 STG.E.U8 desc[UR16][R10.64+0x20], R61 ;  /* 0x0000203d0a00b986 */ /* 0x000fe2000c101110 */
[C---:B------:R-:W-:Y:S02]  /*4db0*/  ISETP.LT.OR P3, PT, R25.reuse, 0x1, !P2 ;  /* 0x000000011900780c */ /* 0x040fe40005761670 */
[C---:B------:R-:W-:Y:S02]  /*4dc0*/  ISETP.LT.OR P6, PT, R25.reuse, 0x1, !P5 ;  /* 0x000000011900780c */ /* 0x040fe40006fc1670 */
[----:B------:R-:W-:-:S02]  /*4dd0*/  ISETP.LT.OR P5, PT, R25, 0x9, !P5 ;  /* 0x000000091900780c */ /* 0x000fc40006fa1670 */
[----:B0-----:R-:W-:Y:S02]  /*4de0*/  F2FP.SATFINITE.E5M2.F32.PACK_AB_MERGE_C R13, RZ, R60, RZ ;  /* 0x0000003cff0d723e */ /* 0x001fe400048060ff */
[----:B-1----:R-:W-:Y:S02]  /*4df0*/  F2FP.SATFINITE.E5M2.F32.PACK_AB_MERGE_C R23, RZ, R58, RZ ;  /* 0x0000003aff17723e */ /* 0x002fe400048060ff */
[----:B------:R-:W-:Y:S01]  /*4e00*/  ISETP.LT.OR P2, PT, R25, 0x9, !P2 ;  /* 0x000000091900780c */ /* 0x000fe20005741670 */
[----:B------:R0:W-:Y:S01]  /*4e10*/  @!P1 STG.E.U8 desc[UR16][R10.64+0x21], R13 ;  /* 0x0000210d0a009986 */ /* 0x0001e2000c101110 */
[----:B------:R-:W-:-:S03]  /*4e20*/  ISETP.GE.AND P1, PT, R26, 0x31, PT ;  /* 0x000000311a00780c */ /* 0x000fc60003f26270 */
[----:B------:R1:W-:Y:S01]  /*4e30*/  @!P3 STG.E.U8 desc[UR16][R8.64+0x29], R23 ;  /* 0x000029170800b986 */ /* 0x0003e2000c101110 */
[----:B------:R-:W-:-:S03]  /*4e40*/  ISETP.GE.AND P3, PT, R26, 0x32, PT ;  /* 0x000000321a00780c */ /* 0x000fc60003f66270 */
[----:B------:R-:W-:Y:S01]  /*4e50*/  @!P6 STG.E.U8 desc[UR16][R8.64+0x28], R59 ;  /* 0x0000283b0800e986 */ /* 0x000fe2000c101110 */
[C---:B------:R-:W-:Y:S02]  /*4e60*/  ISETP.LT.OR P6, PT, R25.reuse, 0x1, !P1 ;  /* 0x000000011900780c */ /* 0x040fe40004fc1670 */
[C---:B------:R-:W-:Y:S01]  /*4e70*/  ISETP.LT.OR P1, PT, R25.reuse, 0x9, !P1 ;  /* 0x000000091900780c */ /* 0x040fe20004f21670 */
[----:B------:R-:W-:Y:S01]  /*4e80*/  @!P5 STG.E.U8 desc[UR16][R10.64+0x28], R57 ;  /* 0x000028390a00d986 */ /* 0x000fe2000c101110 */
[C---:B------:R-:W-:Y:S02]  /*4e90*/  ISETP.LT.OR P5, PT, R25.reuse, 0x1, !P3 ;  /* 0x000000011900780c */ /* 0x040fe40005fa1670 */
        /* <DEDUP_REMOVED lines=10> */
[----:B------:R2:W-:Y:S01]  /*4f40*/  @!P1 STG.E.U8 desc[UR16][R10.64+0x30], R19 ;  /* 0x000030130a009986 */ /* 0x0005e2000c101110 */
[C---:B------:R-:W-:Y:S02]  /*4f50*/  ISETP.LT.OR P1, PT, R25.reuse, 0x1, !P2 ;  /* 0x000000011900780c */ /* 0x040fe40005721670 */
[----:B------:R-:W-:Y:S02]  /*4f60*/  ISETP.LT.OR P2, PT, R25, 0x9, !P2 ;  /* 0x000000091900780c */ /* 0x000fe40005741670 */
[----:B0-----:R-:W-:Y:S02]  /*4f70*/  F2FP.SATFINITE.E5M2.F32.PACK_AB_MERGE_C R13, RZ, R18, RZ ;  /* 0x00000012ff0d723e */ /* 0x001fe400048060ff */
[----:B-1----:R-:W-:-:S03]  /*4f80*/  F2FP.SATFINITE.E5M2.F32.PACK_AB_MERGE_C R21, RZ, R14, RZ ;  /* 0x0000000eff15723e */ /* 0x002fc600048060ff */
[----:B------:R0:W-:Y:S01]  /*4f90*/  @!P3 STG.E.U8 desc[UR16][R10.64+0x31], R13 ;  /* 0x0000310d0a00b986 */ /* 0x0001e2000c101110 */
[----:B--2---:R-:W-:-:S03]  /*4fa0*/  F2FP.SATFINITE.E5M2.F32.PACK_AB_MERGE_C R19, RZ, R16, RZ ;  /* 0x00000010ff13723e */ /* 0x004fc600048060ff */
[----:B------:R0:W-:Y:S04]  /*4fb0*/  @!P1 STG.E.U8 desc[UR16][R8.64+0x38], R17 ;  /* 0x0000381108009986 */ /* 0x0001e8000c101110 */
[----:B------:R0:W-:Y:S04]  /*4fc0*/  @!P5 STG.E.U8 desc[UR16][R8.64+0x39], R19 ;  /* 0x000039130800d986 */ /* 0x0001e8000c101110 */
[----:B------:R0:W-:Y:S04]  /*4fd0*/  @!P2 STG.E.U8 desc[UR16][R10.64+0x38], R15 ;  /* 0x0000380f0a00a986 */ /* 0x0001e8000c101110 */
[----:B------:R0:W-:Y:S02]  /*4fe0*/  @!P6 STG.E.U8 desc[UR16][R10.64+0x39], R21 ;  /* 0x000039150a00e986 */ /* 0x0001e4000c101110 */
.L_x_104:
[----:B------:R-:W-:Y:S05]  /*4ff0*/  BSYNC B0 ;  /* 0x0000000000007941 */ /* 0x000fea0003800000 */
.L_x_38:
[----:B------:R-:W-:Y:S01]  /*5000*/  ULDC UR6, c[0x0][0xc] ;  /* 0x0000030000067ab9 */ /* 0x000fe20000000800 */
[----:B------:R-:W-:Y:S01]  /*5010*/  ULDC UR7, c[0x0][0x10] ;  /* 0x0000040000077ab9 */ /* 0x000fe20000000800 */
[----:B0-----:R-:W0:Y:S01]  /*5020*/  LDC R9, c[0x0][0x14] ;  /* 0x00000500ff097b82 */ /* 0x001e220000000800 */
[----:B------:R-:W-:Y:S01]  /*5030*/  UIMAD.WIDE.U32 UR6, UR6, UR7, URZ ;  /* 0x00000007060672a5 */ /* 0x000fe2000f8e003f */
[----:B-----5:R-:W-:Y:S01]  /*5040*/  PRMT R8, RZ, 0x7610, R8 ;  /* 0x00007610ff087816 */ /* 0x020fe20000000008 */
[----:B------:R-:W-:Y:S02]  /*5050*/  IMAD.MOV.U32 R12, RZ, RZ, -0x1 ;  /* 0xffffffffff0c7424 */ /* 0x000fe400078e00ff */
[----:B------:R-:W-:Y:S02]  /*5060*/  IMAD.MOV.U32 R71, RZ, RZ, -0x1 ;  /* 0xffffffffff477424 */ /* 0x000fe400078e00ff */
[----:B0-----:R-:W-:-:S04]  /*5070*/  IMAD.WIDE.U32 R4, R9, UR6, R4 ;  /* 0x0000000609047c25 */ /* 0x001fc8000f8e0004 */
[----:B------:R-:W-:Y:S01]  /*5080*/  IMAD R9, R9, UR7, RZ ;  /* 0x0000000709097c24 */ /* 0x000fe2000f8e02ff */
[----:B------:R-:W-:Y:S02]  /*5090*/  ULDC.64 UR6, c[0x0][0x650] ;  /* 0x0001940000067ab9 */ /* 0x000fe40000000a00 */
[----:B------:R-:W-:Y:S01]  /*50a0*/  ISETP.GE.U32.AND P1, PT, R4, UR6, PT ;  /* 0x0000000604007c0c */ /* 0x000fe2000bf26070 */
[----:B------:R-:W-:-:S05]  /*50b0*/  IMAD.IADD R5, R5, 0x1, R9 ;  /* 0x0000000105057824 */ /* 0x000fca00078e0209 */
[----:B------:R-:W-:-:S13]  /*50c0*/  ISETP.GE.U32.AND.EX P1, PT, R5, UR7, PT, P1 ;  /* 0x0000000705007c0c */ /* 0x000fda000bf26110 */
[----:B------:R-:W-:Y:S05]  /*50d0*/  @P1 BRA `(.L_x_105) ;  /* 0x0000000400601947 */ /* 0x000fea0003800000 */
[----:B------:R-:W0:Y:S01]  /*50e0*/  S2R R20, SR_CTAID.X ;  /* 0x0000000000147919 */ /* 0x000e220000002500 */
[----:B------:R-:W5:Y:S01]  /*50f0*/  LDC.64 R14, c[0x0][0x628] ;  /* 0x00018a00ff0e7b82 */ /* 0x000f620000000a00 */
[----:B------:R-:W-:Y:S01]  /*5100*/  ULDC UR6, c[0x0][0x150] ;  /* 0x0000540000067ab9 */ /* 0x000fe20000000800 */
[----:B------:R-:W-:Y:S01]  /*5110*/  IMAD.MOV.U32 R12, RZ, RZ, R4 ;  /* 0x000000ffff0c7224 */ /* 0x000fe200078e0004 */
[----:B-12-4-:R-:W1:Y:S01]  /*5120*/  S2R R22, SR_CTAID.Y ;  /* 0x0000000000167919 */ /* 0x016e620000002600 */
[----:B------:R-:W-:-:S04]  /*5130*/  IMAD.MOV.U32 R13, RZ, RZ, R5 ;  /* 0x000000ffff0d7224 */ /* 0x000fc800078e0005 */
[----:B------:R-:W2:Y:S08]  /*5140*/  LDC R23, c[0x0][0x144] ;  /* 0x00005100ff177b82 */ /* 0x000eb00000000800 */
[----:B------:R-:W4:Y:S08]  /*5150*/  LDC R16, c[0x0][0x630] ;  /* 0x00018c00ff107b82 */ /* 0x000f300000000800 */
[----:B------:R-:W1:Y:S01]  /*5160*/  LDC.64 R18, c[0x0][0x620] ;  /* 0x00018800ff127b82 */ /* 0x000e620000000a00 */
[----:B-----5:R-:W-:-:S04]  /*5170*/  ISETP.NE.U32.AND P1, PT, R14, RZ, PT ;  /* 0x000000ff0e00720c */ /* 0x020fc80003f25070 */
[----:B------:R-:W-:Y:S02]  /*5180*/  ISETP.NE.AND.EX P1, PT, R15, RZ, PT, P1 ;  /* 0x000000ff0f00720c */ /* 0x000fe40003f25310 */
[----:B0-----:R-:W-:-:S05]  /*5190*/  I2FP.F32.U32 R8, R20 ;  /* 0x0000001400087245 */ /* 0x001fca0000201000 */
[----:B------:R-:W-:-:S04]  /*51a0*/  FMUL R8, R8, UR6 ;  /* 0x0000000608087c20 */ /* 0x000fc80008400000 */
[----:B------:R0:W0:Y:S02]  /*51b0*/  F2I.U32.TRUNC.NTZ R21, R8 ;  /* 0x0000000800157305 */ /* 0x000024000020f000 */
[----:B--2-4-:R-:W-:Y:S05]  /*51c0*/  @!P1 BRA `(.L_x_106) ;  /* 0x0000000000289947 */ /* 0x014fea0003800000 */
[----:B------:R-:W2:Y:S02]  /*51d0*/  LDC R9, c[0x0][0x634] ;  /* 0x00018d00ff097b82 */ /* 0x000ea40000000800 */
[----:B--2---:R-:W-:-:S05]  /*51e0*/  IADD3 R13, P1, R4, R9, RZ ;  /* 0x00000009040d7210 */ /* 0x004fca0007f3e0ff */
[----:B------:R-:W-:-:S04]  /*51f0*/  IMAD.X R17, RZ, RZ, R5, P1 ;  /* 0x000000ffff117224 */ /* 0x000fc800008e0605 */
[----:B0-----:R-:W-:-:S04]  /*5200*/  IMAD.WIDE.U32 R8, R17, R14, RZ ;  /* 0x0000000e11087225 */ /* 0x001fc800078e00ff */
[----:B---3--:R-:W-:-:S04]  /*5210*/  IMAD.WIDE.U32 R10, P1, R13, R15, R8 ;  /* 0x0000000f0d0a7225 */ /* 0x008fc80007820008 */
[----:B------:R-:W-:-:S04]  /*5220*/  IMAD.WIDE.U32 R8, R13, R14, RZ ;  /* 0x0000000e0d087225 */ /* 0x000fc800078e00ff */
[----:B------:R-:W-:Y:S01]  /*5230*/  IMAD.X R13, RZ, RZ, RZ, P1 ;  /* 0x000000ffff0d7224 */ /* 0x000fe200008e06ff */
[----:B------:R-:W-:Y:S01]  /*5240*/  IADD3 RZ, P1, R9, R10, RZ ;  /* 0x0000000a09ff7210 */ /* 0x000fe20007f3e0ff */
[----:B------:R-:W-:-:S04]  /*5250*/  IMAD.MOV.U32 R12, RZ, RZ, R11 ;  /* 0x000000ffff0c7224 */ /* 0x000fc800078e000b */
[----:B------:R-:W-:-:S08]  /*5260*/  IMAD.WIDE.U32.X R12, R17, R15, R12, P1 ;  /* 0x0000000f110c7225 */ /* 0x000fd000008e040c */
.L_x_106:
[----:B---3--:R-:W2:Y:S01]  /*5270*/  LDC.64 R28, c[0x0][0x640] ;  /* 0x00019000ff1c7b82 */ /* 0x008ea20000000a00 */
[-C--:B------:R-:W-:Y:S01]  /*5280*/  SHF.R.U64 R71, R12, R16.reuse, R13 ;  /* 0x000000100c477219 */ /* 0x080fe2000000120d */
[----:B0-----:R-:W-:Y:S01]  /*5290*/  IMAD.MOV R21, RZ, RZ, -R21 ;  /* 0x000000ffff157224 */ /* 0x001fe200078e0a15 */
[----:B------:R-:W-:Y:S01]  /*52a0*/  SHF.R.U32.HI R8, RZ, R16, R13 ;  /* 0x00000010ff087219 */ /* 0x000fe2000001160d */
[----:B------:R-:W-:Y:S01]  /*52b0*/  ULDC UR6, c[0x0][0x154] ;  /* 0x0000550000067ab9 */ /* 0x000fe20000000800 */
[----:B------:R-:W-:Y:S01]  /*52c0*/  IADD3 R11, P1, RZ, -R71, RZ ;  /* 0x80000047ff0b7210 */ /* 0x000fe20007f3e0ff */
[----:B------:R-:W-:Y:S02]  /*52d0*/  IMAD R21, R23, R21, R20 ;  /* 0x0000001517157224 */ /* 0x000fe400078e0214 */
[----:B------:R-:W0:Y:S01]  /*52e0*/  LDC R12, c[0x0][0x618] ;  /* 0x00018600ff0c7b82 */ /* 0x000e220000000800 */
[----:B------:R-:W-:Y:S02]  /*52f0*/  IMAD.MOV.U32 R13, RZ, RZ, 0x1 ;  /* 0x00000001ff0d7424 */ /* 0x000fe400078e00ff */
[----:B------:R-:W-:-:S04]  /*5300*/  IMAD.X R9, RZ, RZ, ~R8, P1 ;  /* 0x000000ffff097224 */ /* 0x000fc800008e0e08 */
[-C--:B-1----:R-:W-:Y:S01]  /*5310*/  IMAD R10, R9, R18.reuse, RZ ;  /* 0x00000012090a7224 */ /* 0x082fe200078e02ff */
[----:B------:R-:W1:Y:S01]  /*5320*/  LDC R24, c[0x0][0x608] ;  /* 0x00018200ff187b82 */ /* 0x000e620000000800 */
[----:B------:R-:W-:-:S04]  /*5330*/  IMAD.WIDE.U32 R8, R11, R18, R4 ;  /* 0x000000120b087225 */ /* 0x000fc800078e0004 */
[----:B------:R-:W-:Y:S01]  /*5340*/  IMAD R11, R11, R19, R10 ;  /* 0x000000130b0b7224 */ /* 0x000fe200078e020a */
[----:B------:R-:W-:Y:S02]  /*5350*/  I2FP.F32.U32 R10, R22 ;  /* 0x00000016000a7245 */ /* 0x000fe40000201000 */
[----:B------:R-:W3:Y:S01]  /*5360*/  LDC R26, c[0x0][0x658] ;  /* 0x00019600ff1a7b82 */ /* 0x000ee20000000800 */
[----:B------:R-:W-:Y:S01]  /*5370*/  IMAD.IADD R9, R9, 0x1, R11 ;  /* 0x0000000109097824 */ /* 0x000fe200078e020b */
[----:B--2---:R-:W-:Y:S01]  /*5380*/  ISETP.NE.U32.AND P1, PT, R28, RZ, PT ;  /* 0x000000ff1c00720c */ /* 0x004fe20003f25070 */
[----:B------:R-:W-:Y:S01]  /*5390*/  FMUL R10, R10, UR6 ;  /* 0x000000060a0a7c20 */ /* 0x000fe20008400000 */
[----:B------:R-:W-:Y:S02]  /*53a0*/  IMAD.MOV.U32 R11, RZ, RZ, -0x1 ;  /* 0xffffffffff0b7424 */ /* 0x000fe400078e00ff */
[----:B------:R-:W-:Y:S01]  /*53b0*/  ISETP.NE.AND.EX P1, PT, R29, RZ, PT, P1 ;  /* 0x000000ff1d00720c */ /* 0x000fe20003f25310 */
[----:B------:R2:W4:Y:S01]  /*53c0*/  F2I.U32.TRUNC.NTZ R17, R10 ;  /* 0x0000000a00117305 */ /* 0x000522000020f000 */
[----:B------:R-:W2:Y:S01]  /*53d0*/  LDC R19, c[0x0][0x148] ;  /* 0x00005200ff137b82 */ /* 0x000ea20000000800 */
[----:B0-----:R-:W-:-:S02]  /*53e0*/  SHF.R.U64 R16, R8, R12, R9 ;  /* 0x0000000c08107219 */ /* 0x001fc40000001209 */
[----:B------:R-:W-:-:S05]  /*53f0*/  SHF.R.U32.HI R9, RZ, R12, R9 ;  /* 0x0000000cff097219 */ /* 0x000fca0000011609 */
[----:B------:R-:W0:Y:S01]  /*5400*/  LDC R20, c[0x0][0x600] ;  /* 0x00018000ff147b82 */ /* 0x000e220000000800 */
[-CC-:B-1----:R-:W-:Y:S02]  /*5410*/  SHF.R.U64 R14, R16, R24.reuse, R9.reuse ;  /* 0x00000018100e7219 */ /* 0x182fe40000001209 */
[----:B------:R-:W-:-:S05]  /*5420*/  SHF.R.U32.HI R9, RZ, R24, R9 ;  /* 0x00000018ff097219 */ /* 0x000fca0000011609 */
[----:B------:R-:W1:Y:S01]  /*5430*/  LDC R25, c[0x0][0x648] ;  /* 0x00019200ff197b82 */ /* 0x000e620000000800 */
[-CC-:B---3--:R-:W-:Y:S02]  /*5440*/  SHF.R.U64 R18, R14, R26.reuse, R9.reuse ;  /* 0x0000001a0e127219 */ /* 0x188fe40000001209 */
[-C--:B------:R-:W-:Y:S02]  /*5450*/  SHF.L.U32 R11, R11, R26.reuse, RZ ;  /* 0x0000001a0b0b7219 */ /* 0x080fe400000006ff */
[-C--:B------:R-:W-:Y:S01]  /*5460*/  SHF.R.U32.HI R9, RZ, R26.reuse, R9 ;  /* 0x0000001aff097219 */ /* 0x080fe20000011609 */
[----:B------:R-:W-:Y:S01]  /*5470*/  IMAD.MOV.U32 R8, RZ, RZ, R18 ;  /* 0x000000ffff087224 */ /* 0x000fe200078e0012 */
[----:B------:R-:W-:Y:S01]  /*5480*/  SHF.L.U32 R24, R13, R26, RZ ;  /* 0x0000001a0d187219 */ /* 0x000fe200000006ff */
[----:B------:R-:W3:Y:S01]  /*5490*/  LDC R27, c[0x0][0x638] ;  /* 0x00018e00ff1b7b82 */ /* 0x000ee20000000800 */
[----:B------:R-:W-:-:S07]  /*54a0*/  LOP3.LUT R23, RZ, R11, RZ, 0x33, !PT ;  /* 0x0000000bff177212 */ /* 0x000fce00078e33ff */
[----:B------:R-:W0:Y:S01]  /*54b0*/  LDC R30, c[0x0][0x610] ;  /* 0x00018400ff1e7b82 */ /* 0x000e220000000800 */
[----:B----4-:R-:W-:Y:S05]  /*54c0*/  @!P1 BRA `(.L_x_107) ;  /* 0x0000000000289947 */ /* 0x010fea0003800000 */
[----:B------:R-:W4:Y:S02]  /*54d0*/  LDC R13, c[0x0][0x64c] ;  /* 0x00019300ff0d7b82 */ /* 0x000f240000000800 */
[----:B----4-:R-:W-:-:S05]  /*54e0*/  IADD3 R13, P1, R18, R13, RZ ;  /* 0x0000000d120d7210 */ /* 0x010fca0007f3e0ff */
[----:B------:R-:W-:-:S04]  /*54f0*/  IMAD.X R15, RZ, RZ, R9, P1 ;  /* 0x000000ffff0f7224 */ /* 0x000fc800008e0609 */
[----:B------:R-:W-:-:S04]  /*5500*/  IMAD.WIDE.U32 R8, R15, R28, RZ ;  /* 0x0000001c0f087225 */ /* 0x000fc800078e00ff */
[----:B--2---:R-:W-:-:S04]  /*5510*/  IMAD.WIDE.U32 R10, P1, R13, R29, R8 ;  /* 0x0000001d0d0a7225 */ /* 0x004fc80007820008 */
[----:B------:R-:W-:-:S04]  /*5520*/  IMAD.WIDE.U32 R8, R13, R28, RZ ;  /* 0x0000001c0d087225 */ /* 0x000fc800078e00ff */
[----:B------:R-:W-:Y:S01]  /*5530*/  IMAD.X R13, RZ, RZ, RZ, P1 ;  /* 0x000000ffff0d7224 */ /* 0x000fe200008e06ff */
[----:B------:R-:W-:Y:S01]  /*5540*/  IADD3 RZ, P1, R9, R10, RZ ;  /* 0x0000000a09ff7210 */ /* 0x000fe20007f3e0ff */
[----:B------:R-:W-:-:S04]  /*5550*/  IMAD.MOV.U32 R12, RZ, RZ, R11 ;  /* 0x000000ffff0c7224 */ /* 0x000fc800078e000b */
[----:B------:R-:W-:-:S08]  /*5560*/  IMAD.WIDE.U32.X R8, R15, R29, R12, P1 ;  /* 0x0000001d0f087225 */ /* 0x000fd000008e040c */
.L_x_107:
[----:B-1----:R-:W-:Y:S01]  /*5570*/  SHF.R.U64 R8, R8, R25, R9 ;  /* 0x0000001908087219 */ /* 0x002fe20000001209 */
[----:B0-----:R-:W-:Y:S01]  /*5580*/  VIADD R13, R20, 0xffffffff ;  /* 0xffffffff140d7836 */ /* 0x001fe20000000000 */
[----:B------:R-:W-:Y:S01]  /*5590*/  LOP3.LUT R11, R14, R23, RZ, 0xc0, !PT ;  /* 0x000000170e0b7212 */ /* 0x000fe200078ec0ff */
[----:B------:R-:W-:Y:S02]  /*55a0*/  IMAD.MOV R17, RZ, RZ, -R17 ;  /* 0x000000ffff117224 */ /* 0x000fe400078e0a11 */
[----:B------:R-:W-:Y:S02]  /*55b0*/  IMAD.MOV R9, RZ, RZ, -R8 ;  /* 0x000000ffff097224 */ /* 0x000fe400078e0a08 */
[----:B------:R-:W-:Y:S01]  /*55c0*/  IMAD R24, R24, R8, R11 ;  /* 0x0000000818187224 */ /* 0x000fe200078e020b */
[----:B------:R-:W-:Y:S01]  /*55d0*/  LOP3.LUT R11, R16, R13, RZ, 0xc0, !PT ;  /* 0x0000000d100b7212 */ /* 0x000fe200078ec0ff */
[----:B--2---:R-:W-:Y:S02]  /*55e0*/  @P4 IMAD R21, R19, R17, R22 ;  /* 0x0000001113154224 */ /* 0x004fe400078e0216 */
[----:B---3--:R-:W-:-:S02]  /*55f0*/  IMAD R8, R9, R27, R18 ;  /* 0x0000001b09087224 */ /* 0x008fc400078e0212 */
[----:B------:R-:W-:Y:S02]  /*5600*/  IMAD R24, R24, R30, R21 ;  /* 0x0000001e18187224 */ /* 0x000fe400078e0215 */
[----:B------:R-:W-:Y:S02]  /*5610*/  IMAD R9, R8, R20, R11 ;  /* 0x0000001408097224 */ /* 0x000fe400078e020b */
[----:B------:R-:W-:-:S03]  /*5620*/  IMAD.MOV.U32 R10, RZ, RZ, 0x1 ;  /* 0x00000001ff0a7424 */ /* 0x000fc600078e00ff */
[----:B------:R-:W-:Y:S02]  /*5630*/  SEL R12, R9, R24, !P4 ;  /* 0x00000018090c7207 */ /* 0x000fe40006000000 */
[----:B------:R-:W-:Y:S02]  /*5640*/  PRMT R8, R10, 0x7610, R8 ;  /* 0x000076100a087816 */ /* 0x000fe40000000008 */
[----:B------:R-:W-:-:S07]  /*5650*/  SEL R24, R24, R9, !P4 ;  /* 0x0000000918187207 */ /* 0x000fce0006000000 */
.L_x_105:
[----:B------:R-:W-:Y:S01]  /*5660*/  LOP3.LUT P1, RZ, R8, 0xff, RZ, 0xc0, !PT ;  /* 0x000000ff08ff7812 */ /* 0x000fe2000782c0ff */
[----:B---3--:R-:W-:-:S12]  /*5670*/  IMAD.MOV.U32 R11, RZ, RZ, R24 ;  /* 0x000000ffff0b7224 */ /* 0x008fd800078e0018 */
[----:B------:R-:W-:Y:S05]  /*5680*/  @P1 BRA `(.L_x_108) ;  /* 0xffffffb800e01947 */ /* 0x000fea000383ffff */
[----:B------:R-:W-:Y:S05]  /*5690*/  EXIT ;  /* 0x000000000000794d */ /* 0x000fea0003800000 */
.L_x_8:
[----:B0-----:R-:W-:Y:S01]  /*56a0*/  ULDC.64 UR4, c[0x0][0x650] ;  /* 0x0001940000047ab9 */ /* 0x001fe20000000a00 */
        /* <DEDUP_REMOVED lines=25> */
.L_x_110:
[----:B------:R-:W0:Y:S01]  /*5840*/  LDC.64 R28, c[0x0][0x640] ;  /* 0x00019000ff1c7b82 */ /* 0x000e220000000a00 */
[-CC-:B------:R-:W-:Y:S01]  /*5850*/  SHF.R.U64 R21, R14, R6.reuse, R15.reuse ;  /* 0x000000060e157219 */ /* 0x180fe2000000120f */
[----:B------:R-:W-:Y:S01]  /*5860*/  IMAD.MOV.U32 R26, RZ, RZ, 0x1 ;  /* 0x00000001ff1a7424 */ /* 0x000fe200078e00ff */
[----:B------:R-:W-:Y:S02]  /*5870*/  SHF.R.U32.HI R6, RZ, R6, R15 ;  /* 0x00000006ff067219 */ /* 0x000fe4000001160f */
[----:B------:R-:W-:-:S03]  /*5880*/  IADD3 R13, P0, RZ, -R21, RZ ;  /* 0x80000015ff0d7210 */ /* 0x000fc60007f1e0ff */
[----:B------:R-:W1:Y:S02]  /*5890*/  LDC R12, c[0x0][0x618] ;  /* 0x00018600ff0c7b82 */ /* 0x000e640000000800 */
[----:B------:R-:W-:-:S04]  /*58a0*/  IMAD.X R11, RZ, RZ, ~R6, P0 ;  /* 0x000000ffff0b7224 */ /* 0x000fc800000e0e06 */
[-C--:B------:R-:W-:Y:S02]  /*58b0*/  IMAD R6, R11, R22.reuse, RZ ;  /* 0x000000160b067224 */ /* 0x080fe400078e02ff */
[----:B------:R-:W2:Y:S01]  /*58c0*/  LDC R14, c[0x0][0x608] ;  /* 0x00018200ff0e7b82 */ /* 0x000ea20000000800 */
[----:B------:R-:W-:-:S04]  /*58d0*/  IMAD.WIDE.U32 R10, R13, R22, R4 ;  /* 0x000000160d0a7225 */ /* 0x000fc800078e0004 */
[----:B------:R-:W-:-:S03]  /*58e0*/  IMAD R13, R13, R23, R6 ;  /* 0x000000170d0d7224 */ /* 0x000fc600078e0206 */
[----:B------:R-:W3:Y:S01]  /*58f0*/  LDC R27, c[0x0][0x658] ;  /* 0x00019600ff1b7b82 */ /* 0x000ee20000000800 */
[----:B------:R-:W-:Y:S01]  /*5900*/  IMAD.IADD R11, R11, 0x1, R13 ;  /* 0x000000010b0b7824 */ /* 0x000fe200078e020d */
[----:B0-----:R-:W-:-:S04]  /*5910*/  ISETP.NE.U32.AND P0, PT, R28, RZ, PT ;  /* 0x000000ff1c00720c */ /* 0x001fc80003f05070 */
[----:B------:R-:W-:Y:S02]  /*5920*/  ISETP.NE.AND.EX P0, PT, R29, RZ, PT, P0 ;  /* 0x000000ff1d00720c */ /* 0x000fe40003f05300 */
[----:B------:R-:W0:Y:S01]  /*5930*/  LDC R18, c[0x0][0x600] ;  /* 0x00018000ff127b82 */ /* 0x000e220000000800 */
[-CC-:B-1----:R-:W-:Y:S01]  /*5940*/  SHF.R.U64 R16, R10, R12.reuse, R11.reuse ;  /* 0x0000000c0a107219 */ /* 0x182fe2000000120b */
[----:B------:R-:W-:Y:S01]  /*5950*/  IMAD.MOV.U32 R10, RZ, RZ, -0x1 ;  /* 0xffffffffff0a7424 */ /* 0x000fe200078e00ff */
[----:B------:R-:W-:-:S05]  /*5960*/  SHF.R.U32.HI R11, RZ, R12, R11 ;  /* 0x0000000cff0b7219 */ /* 0x000fca000001160b */
[----:B------:R-:W1:Y:S01]  /*5970*/  LDC R22, c[0x0][0x648] ;  /* 0x00019200ff167b82 */ /* 0x000e620000000800 */
[-CC-:B--2---:R-:W-:Y:S02]  /*5980*/  SHF.R.U64 R23, R16, R14.reuse, R11.reuse ;  /* 0x0000000e10177219 */ /* 0x184fe4000000120b */
[----:B------:R-:W-:-:S05]  /*5990*/  SHF.R.U32.HI R6, RZ, R14, R11 ;  /* 0x0000000eff067219 */ /* 0x000fca000001160b */
[----:B------:R-:W2:Y:S01]  /*59a0*/  LDC R24, c[0x0][0x638] ;  /* 0x00018e00ff187b82 */ /* 0x000ea20000000800 */
[-C--:B---3--:R-:W-:Y:S02]  /*59b0*/  SHF.L.U32 R10, R10, R27.reuse, RZ ;  /* 0x0000001b0a0a7219 */ /* 0x088fe400000006ff */
[-CC-:B------:R-:W-:Y:S02]  /*59c0*/  SHF.R.U64 R25, R23, R27.reuse, R6.reuse ;  /* 0x0000001b17197219 */ /* 0x180fe40000001206 */
[----:B------:R-:W-:Y:S02]  /*59d0*/  LOP3.LUT R30, RZ, R10, RZ, 0x33, !PT ;  /* 0x0000000aff1e7212 */ /* 0x000fe400078e33ff */
[----:B------:R-:W-:Y:S01]  /*59e0*/  SHF.R.U32.HI R11, RZ, R27, R6 ;  /* 0x0000001bff0b7219 */ /* 0x000fe20000011606 */
[----:B------:R-:W3:Y:S01]  /*59f0*/  LDC R31, c[0x0][0x610] ;  /* 0x00018400ff1f7b82 */ /* 0x000ee20000000800 */
[----:B------:R-:W-:Y:S01]  /*5a00*/  IMAD.MOV.U32 R10, RZ, RZ, R25 ;  /* 0x000000ffff0a7224 */ /* 0x000fe200078e0019 */
[----:B------:R-:W-:Y:S06]  /*5a10*/  @!P0 BRA `(.L_x_111) ;  /* 0x0000000000288947 */ /* 0x000fec0003800000 */
        /* <DEDUP_REMOVED lines=10> */
.L_x_111:
[----:B-1----:R-:W-:Y:S01]  /*5ac0*/  SHF.R.U64 R9, R10, R22, R11 ;  /* 0x000000160a097219 */ /* 0x002fe2000000120b */
[----:B0-----:R-:W-:Y:S01]  /*5ad0*/  VIADD R11, R18, 0xffffffff ;  /* 0xffffffff120b7836 */ /* 0x001fe20000000000 */
[----:B------:R-:W-:Y:S01]  /*5ae0*/  SHF.L.U32 R26, R26, R27, RZ ;  /* 0x0000001b1a1a7219 */ /* 0x000fe200000006ff */
[----:B------:R-:W-:Y:S01]  /*5af0*/  @P4 IMAD R7, R17, R20, R8 ;  /* 0x0000001411074224 */ /* 0x000fe200078e0208 */
[----:B------:R-:W-:Y:S01]  /*5b00*/  LOP3.LUT R6, R23, R30, RZ, 0xc0, !PT ;  /* 0x0000001e17067212 */ /* 0x000fe200078ec0ff */
[----:B------:R-:W-:-:S04]  /*5b10*/  IMAD.MOV R10, RZ, RZ, -R9 ;  /* 0x000000ffff0a7224 */ /* 0x000fc800078e0a09 */
[----:B------:R-:W-:Y:S01]  /*5b20*/  IMAD R8, R26, R9, R6 ;  /* 0x000000091a087224 */ /* 0x000fe200078e0206 */
[----:B------:R-:W-:Y:S01]  /*5b30*/  LOP3.LUT R9, R16, R11, RZ, 0xc0, !PT ;  /* 0x0000000b10097212 */ /* 0x000fe200078ec0ff */
[----:B--2---:R-:W-:Y:S02]  /*5b40*/  IMAD R6, R10, R24, R25 ;  /* 0x000000180a067224 */ /* 0x004fe400078e0219 */
[----:B---3--:R-:W-:Y:S02]  /*5b50*/  IMAD R7, R8, R31, R7 ;  /* 0x0000001f08077224 */ /* 0x008fe400078e0207 */
[----:B------:R-:W-:Y:S02]  /*5b60*/  IMAD R18, R6, R18, R9 ;  /* 0x0000001206127224 */ /* 0x000fe400078e0209 */
[----:B------:R-:W-:Y:S02]  /*5b70*/  IMAD.MOV.U32 R8, RZ, RZ, 0x1 ;  /* 0x00000001ff087424 */ /* 0x000fe400078e00ff */
[----:B------:R-:W-:Y:S01]  /*5b80*/  IMAD.MOV.U32 R16, RZ, RZ, R21 ;  /* 0x000000ffff107224 */ /* 0x000fe200078e0015 */
[----:B------:R-:W-:-:S02]  /*5b90*/  SEL R13, R18, R7, !P4 ;  /* 0x00000007120d7207 */ /* 0x000fc40006000000 */
[----:B------:R-:W-:Y:S02]  /*5ba0*/  PRMT R6, R8, 0x7610, R6 ;  /* 0x0000761008067816 */ /* 0x000fe40000000006 */
[----:B------:R-:W-:-:S07]  /*5bb0*/  SEL R18, R7, R18, !P4 ;  /* 0x0000001207127207 */ /* 0x000fce0006000000 */
.L_x_109:
[----:B------:R-:W-:-:S08]  /*5bc0*/  NOP ;  /* 0x0000000000007918 */ /* 0x000fd00000000000 */
[----:B------:R-:W0:-:S00]  /*5bd0*/  USETMAXREG.DEALLOC.CTAPOOL 0x28 ;  /* 0x00000028000079c8 */ /* 0x000e0000080e0500 */
[----:B0-----:R-:W-:-:S13]  /*5be0*/  ISETP.NE.AND P0, PT, R3, RZ, PT ;  /* 0x000000ff0300720c */ /* 0x001fda0003f05270 */
[----:B------:R-:W-:Y:S05]  /*5bf0*/  @P0 EXIT ;  /* 0x000000000000094d */ /* 0x000fea0003800000 */
[----:B------:R-:W-:Y:S01]  /*5c00*/  LOP3.LUT P0, RZ, R6, 0xff, RZ, 0xc0, !PT ;  /* 0x000000ff06ff7812 */ /* 0x000fe2000780c0ff */
[----:B------:R-:W-:Y:S02]  /*5c10*/  IMAD.MOV.U32 R3, RZ, RZ, 0x1 ;  /* 0x00000001ff037424 */ /* 0x000fe400078e00ff */
[----:B------:R-:W-:-:S10]  /*5c20*/  IMAD.MOV.U32 R17, RZ, RZ, RZ ;  /* 0x000000ffff117224 */ /* 0x000fd400078e00ff */
[----:B------:R-:W-:Y:S05]  /*5c30*/  @!P0 BRA `(.L_x_112) ;  /* 0x0000000c00348947 */ /* 0x000fea0003800000 */
[----:B------:R-:W0:Y:S01]  /*5c40*/  LDC R3, c[0x0][0x28c] ;  /* 0x0000a300ff037b82 */ /* 0x000e220000000800 */
[----:B------:R-:W-:Y:S01]  /*5c50*/  ULDC UR5, c[0x0][0x658] ;  /* 0x0001960000057ab9 */ /* 0x000fe20000000800 */
[----:B------:R-:W-:Y:S01]  /*5c60*/  UMOV UR7, 0xffffffff ;  /* 0xffffffff00077882 */ /* 0x000fe20000000000 */
[----:B------:R-:W-:Y:S01]  /*5c70*/  ULDC UR6, c[0x0][0xc] ;  /* 0x0000030000067ab9 */ /* 0x000fe20000000800 */
[----:B------:R-:W-:Y:S01]  /*5c80*/  USHF.L.U32 UR8, UR7, UR5, URZ ;  /* 0x0000000507087299 */ /* 0x000fe2000800063f */
[----:B------:R-:W-:Y:S01]  /*5c90*/  BSSY B0, `(.L_x_112) ;  /* 0x00000c7000007945 */ /* 0x000fe20003800000 */
[----:B------:R-:W-:Y:S01]  /*5ca0*/  UMOV UR9, 0x1 ;  /* 0x0000000100097882 */ /* 0x000fe20000000000 */
[----:B------:R-:W-:Y:S01]  /*5cb0*/  ULDC UR7, c[0x0][0x10] ;  /* 0x0000040000077ab9 */ /* 0x000fe20000000800 */
[----:B------:R-:W1:Y:S01]  /*5cc0*/  S2UR UR10, SR_CgaCtaId ;  /* 0x00000000000a79c3 */ /* 0x000e620000008800 */
[----:B------:R-:W-:Y:S01]  /*5cd0*/  UIMAD.WIDE.U32 UR6, UR6, UR7, URZ ;  /* 0x00000007060672a5 */ /* 0x000fe2000f8e003f */
[----:B------:R-:W-:Y:S01]  /*5ce0*/  IMAD.MOV.U32 R14, RZ, RZ, 0x1 ;  /* 0x00000001ff0e7424 */ /* 0x000fe200078e00ff */
[----:B------:R-:W-:Y:S01]  /*5cf0*/  USHF.L.U32 UR18, UR9, UR5, URZ ;  /* 0x0000000509127299 */ /* 0x000fe2000800063f */
[----:B------:R-:W-:Y:S01]  /*5d00*/  LOP3.LUT R15, R2, 0x2, RZ, 0xfc, !PT ;  /* 0x00000002020f7812 */ /* 0x000fe200078efcff */
[----:B------:R-:W-:Y:S01]  /*5d10*/  IMAD.MOV.U32 R17, RZ, RZ, RZ ;  /* 0x000000ffff117224 */ /* 0x000fe200078e00ff */
[----:B------:R-:W-:Y:S01]  /*5d20*/  ULDC UR5, c[0x0][0x14] ;  /* 0x0000050000057ab9 */ /* 0x000fe20000000800 */
[----:B------:R-:W-:Y:S01]  /*5d30*/  ULDC UR4, c[0x0][0x600] ;  /* 0x0001800000047ab9 */ /* 0x000fe20000000800 */
[----:B------:R-:W-:-:S02]  /*5d40*/  UIMAD.WIDE.U32 UR22, UR6, UR5, URZ ;  /* 0x00000005061672a5 */ /* 0x000fc4000f8e003f */
[----:B------:R-:W-:Y:S02]  /*5d50*/  UIMAD UR13, UR7, UR5, URZ ;  /* 0x00000005070d72a4 */ /* 0x000fe4000f8e023f */
[----:B------:R-:W-:Y:S02]  /*5d60*/  UIADD3 UR4, UR4, -0x1, URZ ;  /* 0xffffffff04047890 */ /* 0x000fe4000fffe03f */
[----:B------:R-:W-:Y:S01]  /*5d70*/  ULOP3.LUT UR17, URZ, UR8, URZ, 0x33, !UPT ;  /* 0x000000083f117292 */ /* 0x000fe2000f8e333f */
[----:B0-----:R-:W-:Y:S01]  /*5d80*/  VIADD R3, R3, 0x7f ;  /* 0x0000007f03037836 */ /* 0x001fe20000000000 */
[----:B------:R-:W-:Y:S01]  /*5d90*/  UIADD3 UR13, UR23, UR13, URZ ;  /* 0x0000000d170d7290 */ /* 0x000fe2000fffe03f */
[----:B------:R-:W-:-:S03]  /*5da0*/  ULDC.64 UR24, c[0x0][0x198] ;  /* 0x0000660000187ab9 */ /* 0x000fc60000000a00 */
[----:B------:R-:W-:Y:S01]  /*5db0*/  SHF.R.S32.HI R6, RZ, 0x1f, R3 ;  /* 0x0000001fff067819 */ /* 0x000fe20000011403 */
[----:B-1----:R-:W-:-:S03]  /*5dc0*/  IMAD.U32 R11, RZ, RZ, UR10 ;  /* 0x0000000aff0b7e24 */ /* 0x002fc6000f8e00ff */
[----:B------:R-:W-:Y:S01]  /*5dd0*/  LEA.HI R6, R6, R3, RZ, 0x7 ;  /* 0x0000000306067211 */ /* 0x000fe200078f38ff */
[----:B------:R-:W-:-:S03]  /*5de0*/  IMAD.MOV.U32 R3, RZ, RZ, 0x1 ;  /* 0x00000001ff037424 */ /* 0x000fc600078e00ff */
[----:B------:R-:W-:-:S05]  /*5df0*/  SHF.R.S32.HI R10, RZ, 0x7, R6 ;  /* 0x00000007ff0a7819 */ /* 0x000fca0000011406 */
[----:B------:R-:W-:-:S07]  /*5e00*/  VIADD R12, R10, 0x1 ;  /* 0x000000010a0c7836 */ /* 0x000fce0000000000 */
.L_x_123:
[----:B------:R-:W-:-:S03]  /*5e10*/  UMOV UR5, 0xffffffff ;  /* 0xffffffff00057882 */ /* 0x000fc60000000000 */
[----:B------:R-:W-:Y:S05]  /*5e20*/  BRA.DIV UR5, `(.L_x_113) ;  /* 0x00000012055c7947 */ /* 0x000fea000b800000 */
[----:B------:R-:W-:-:S13]  /*5e30*/  ELECT P0, URZ, PT ;  /* 0x00000000003f782f */ /* 0x000fda0003800000 */
.L_x_139:
[----:B------:R-:W0:Y:S01]  /*5e40*/  LDC R6, c[0x0][0x28c] ;  /* 0x0000a300ff067b82 */ /* 0x000e220000000800 */
[----:B------:R-:W-:Y:S01]  /*5e50*/  BSSY B1, `(.L_x_114) ;  /* 0x000003a000017945 */ /* 0x000fe20003800000 */
[----:B0-----:R-:W-:-:S13]  /*5e60*/  ISETP.LT.OR P0, PT, R6, 0x1, !P0 ;  /* 0x000000010600780c */ /* 0x001fda0004701670 */
[----:B------:R-:W-:Y:S05]  /*5e70*/  @P0 BRA `(.L_x_115) ;  /* 0x0000000000dc0947 */ /* 0x000fea0003800000 */
[----:B------:R-:W-:Y:S02]  /*5e80*/  IMAD R18, R18, 0x2, R11 ;  /* 0x0000000212127824 */ /* 0x000fe400078e020b */
[----:B------:R-:W-:Y:S02]  /*5e90*/  IMAD.SHL.U32 R20, R13, 0x40, RZ ;  /* 0x000000400d147824 */ /* 0x000fe400078e00ff */
[----:B------:R-:W-:Y:S02]  /*5ea0*/  IMAD.MOV.U32 R22, RZ, RZ, RZ ;  /* 0x000000ffff167224 */ /* 0x000fe400078e00ff */
[----:B------:R-:W-:Y:S02]  /*5eb0*/  IMAD.MOV.U32 R6, RZ, RZ, R12 ;  /* 0x000000ffff067224 */ /* 0x000fe400078e000c */
[----:B------:R-:W-:Y:S02]  /*5ec0*/  IMAD.MOV.U32 R7, RZ, RZ, R3 ;  /* 0x000000ffff077224 */ /* 0x000fe400078e0003 */
[----:B------:R-:W-:-:S02]  /*5ed0*/  IMAD.MOV.U32 R8, RZ, RZ, R17 ;  /* 0x000000ffff087224 */ /* 0x000fc400078e0011 */
[----:B------:R-:W-:-:S07]  /*5ee0*/  IMAD.SHL.U32 R19, R18, 0x40, RZ ;  /* 0x0000004012137824 */ /* 0x000fce00078e00ff */
.L_x_118:
[----:B------:R-:W0:Y:S01]  /*5ef0*/  S2UR UR5, SR_CgaCtaId ;  /* 0x00000000000579c3 */ /* 0x000e220000008800 */
[----:B------:R-:W-:Y:S02]  /*5f00*/  MOV R18, 0x400 ;  /* 0x0000040000127802 */ /* 0x000fe40000000f00 */
[----:B------:R-:W-:Y:S02]  /*5f10*/  SHF.L.U32 R9, R7, 0x1f, RZ ;  /* 0x0000001f07097819 */ /* 0x000fe400000006ff */
[----:B------:R-:W-:-:S13]  /*5f20*/  LOP3.LUT P1, RZ, R0, 0x7f, RZ, 0xc0, !PT ;  /* 0x0000007f00ff7812 */ /* 0x000fda000782c0ff */
[----:B------:R-:W1:Y:S01]  /*5f30*/  @!P1 LDC R13, c[0x0][0x500] ;  /* 0x00014000ff0d9b82 */ /* 0x000e620000000800 */
[----:B0-----:R-:W-:-:S05]  /*5f40*/  IMAD.U32 R11, RZ, RZ, UR5 ;  /* 0x00000005ff0b7e24 */ /* 0x001fca000f8e00ff */
[----:B------:R-:W-:-:S05]  /*5f50*/  LEA R21, R11, R18, 0x18 ;  /* 0x000000120b157211 */ /* 0x000fca00078ec0ff */
[----:B------:R-:W-:-:S04]  /*5f60*/  IMAD R18, R8, 0x8, R21 ;  /* 0x0000000808127824 */ /* 0x000fc800078e0215 */
[----:B------:R-:W0:Y:S02]  /*5f70*/  SYNCS.PHASECHK.TRANS64.TRYWAIT P0, [R18+URZ+0x48], R9 ;  /* 0x00004809120075a7 */ /* 0x000e24000800017f */
[----:B01----:R-:W-:Y:S05]  /*5f80*/  @!P0 BRA `(.L_x_116) ;  /* 0x0000001000248947 */ /* 0x003fea0003800000 */
.L_x_140:
[----:B0-----:R-:W-:Y:S01]  /*5f90*/  PRMT R9, R15, 0x9910, RZ ;  /* 0x000099100f097816 */ /* 0x001fe200000000ff */
[----:B------:R0:W-:Y:S03]  /*5fa0*/  @!P1 SYNCS.ARRIVE.TRANS64 RZ, [R18+URZ], R13 ;  /* 0x0000000d12ff99a7 */ /* 0x0001e6000800003f */
[----:B------:R-:W-:-:S13]  /*5fb0*/  ISETP.NE.AND P0, PT, R9, 0x2, PT ;  /* 0x000000020900780c */ /* 0x000fda0003f05270 */
[----:B0-----:R-:W-:Y:S05]  /*5fc0*/  @P0 BRA `(.L_x_117) ;  /* 0x0000000000040947 */ /* 0x001fea0003800000 */
[----:B------:R-:W-:Y:S01]  /*5fd0*/  BPT.TRAP 0x1 ;  /* 0x000000040000795c */ /* 0x000fe20000300000 */
.L_x_117:
[----:B------:R-:W-:Y:S01]  /*5fe0*/  IMAD R9, R8, 0x2, R11 ;  /* 0x0000000208097824 */ /* 0x000fe200078e020b */
[----:B------:R-:W-:Y:S01]  /*5ff0*/  R2UR UR9, R18 ;  /* 0x00000000120972ca */ /* 0x000fe200000e0000 */
[----:B------:R-:W-:Y:S01]  /*6000*/  VIADD R6, R6, 0xffffffff ;  /* 0xffffffff06067836 */ /* 0x000fe20000000000 */
[----:B------:R-:W-:Y:S01]  /*6010*/  UIADD3 UR6, UP0, UR24, 0xf0, URZ ;  /* 0x000000f018067890 */ /* 0x000fe2000ff1e03f */
[--C-:B------:R-:W-:Y:S01]  /*6020*/  IMAD.U32 R9, R9, 0x2000, R21.reuse ;  /* 0x0000200009097824 */ /* 0x100fe200078e0015 */
[----:B------:R-:W-:Y:S01]  /*6030*/  R2UR UR11, R19 ;  /* 0x00000000130b72ca */ /* 0x000fe200000e0000 */
[----:B------:R-:W-:Y:S01]  /*6040*/  IMAD R21, R8, 0x2000, R21 ;  /* 0x0000200008157824 */ /* 0x000fe200078e0215 */
[----:B------:R-:W-:Y:S01]  /*6050*/  R2UR UR10, R22 ;  /* 0x00000000160a72ca */ /* 0x000fe200000e0000 */
[----:B------:R-:W-:Y:S01]  /*6060*/  UIADD3 UR26, UP1, UR24, 0x1f0, URZ ;  /* 0x000001f0181a7890 */ /* 0x000fe2000ff3e03f */
[----:B------:R-:W-:Y:S01]  /*6070*/  R2UR UR5, R9 ;  /* 0x00000000090572ca */ /* 0x000fe200000e0000 */
[----:B------:R-:W-:Y:S01]  /*6080*/  UIADD3.X UR7, URZ, UR25, URZ, UP0, !UPT ;  /* 0x000000193f077290 */ /* 0x000fe200087fe43f */
[----:B------:R-:W-:Y:S01]  /*6090*/  R2UR UR8, R21 ;  /* 0x00000000150872ca */ /* 0x000fe200000e0000 */
[----:B------:R-:W-:Y:S01]  /*60a0*/  VIADD R8, R8, 0x1 ;  /* 0x0000000108087836 */ /* 0x000fe20000000000 */
[----:B------:R-:W-:Y:S01]  /*60b0*/  R2UR UR12, R16 ;  /* 0x00000000100c72ca */ /* 0x000fe200000e0000 */
[----:B------:R-:W-:Y:S01]  /*60c0*/  UIADD3.X UR27, URZ, UR25, URZ, UP1, !UPT ;  /* 0x000000193f1b7290 */ /* 0x000fe20008ffe43f */
[----:B------:R-:W-:Y:S01]  /*60d0*/  R2UR UR19, R20 ;  /* 0x00000000141372ca */ /* 0x000fe200000e0000 */
[----:B------:R-:W-:Y:S01]  /*60e0*/  UMOV UR20, 0x30000 ;  /* 0x0003000000147882 */ /* 0x000fe20000000000 */
[----:B------:R-:W-:Y:S01]  /*60f0*/  ISETP.GT.AND P1, PT, R6, 0x1, PT ;  /* 0x000000010600780c */ /* 0x000fe20003f24270 */
[----:B------:R-:W-:Y:S01]  /*6100*/  UMOV UR14, 0x0 ;  /* 0x00000000000e7882 */ /* 0x000fe20000000000 */
[----:B------:R-:W-:Y:S01]  /*6110*/  UMOV UR15, 0x10000000 ;  /* 0x10000000000f7882 */ /* 0x000fe20000000000 */
[----:B------:R-:W-:Y:S01]  /*6120*/  ISETP.NE.AND P0, PT, R8, 0x9, PT ;  /* 0x000000090800780c */ /* 0x000fe20003f05270 */
[----:B------:R-:W-:Y:S01]  /*6130*/  VIADD R22, R22, 0x80 ;  /* 0x0000008016167836 */ /* 0x000fe20000000000 */
[----:B------:R-:W-:-:S02]  /*6140*/  UIADD3 UR5, UR5, 0x180, URZ ;  /* 0x0000018005057890 */ /* 0x000fc4000fffe03f */
[----:B------:R-:W-:Y:S01]  /*6150*/  UIADD3 UR16, UR8, 0x24180, URZ ;  /* 0x0002418008107890 */ /* 0x000fe2000fffe03f */
[----:B------:R-:W-:Y:S02]  /*6160*/  SEL R18, RZ, 0x1, P0 ;  /* 0x00000001ff127807 */ /* 0x000fe40000000000 */
[----:B------:R-:W-:Y:S02]  /*6170*/  SEL R8, R8, RZ, P0 ;  /* 0x000000ff08087207 */ /* 0x000fe40000000000 */
[----:B------:R-:W-:Y:S01]  /*6180*/  UMOV UR8, UR5 ;  /* 0x0000000500087c82 */ /* 0x000fe20008000000 */
[----:B------:R-:W-:Y:S01]  /*6190*/  LOP3.LUT R7, R7, R18, RZ, 0x3c, !PT ;  /* 0x0000001207077212 */ /* 0x000fe200078e3cff */
[----:B------:R0:W-:Y:S02]  /*61a0*/  UTMALDG.3D.MULTICAST [UR8], [UR6], UR20, desc[UR14] ;  /* 0x00000e08060073b4 */ /* 0x0001e40008011814 */
[----:B0-----:R-:W-:Y:S01]  /*61b0*/  UMOV UR8, UR16 ;  /* 0x0000001000087c82 */ /* 0x001fe20008000000 */
[----:B------:R-:W-:-:S02]  /*61c0*/  UMOV UR11, UR19 ;  /* 0x00000013000b7c82 */ /* 0x000fc40008000000 */
[----:B------:R0:W-:Y:S02]  /*61d0*/  UTMALDG.3D [UR8], [UR26], desc[UR14] ;  /* 0x00000e081a0075b4 */ /* 0x0001e40008011000 */
[----:B0-----:R-:W-:Y:S05]  /*61e0*/  @P1 BRA `(.L_x_118) ;  /* 0xfffffffc00401947 */ /* 0x001fea000383ffff */
.L_x_115:
[----:B------:R-:W-:Y:S05]  /*61f0*/  BSYNC B1 ;  /* 0x0000000000017941 */ /* 0x000fea0003800000 */
.L_x_114:
[----:B------:R-:W-:Y:S01]  /*6200*/  LOP3.LUT P1, RZ, R14, 0xff, RZ, 0xc0, !PT ;  /* 0x000000ff0eff7812 */ /* 0x000fe2000782c0ff */
[C---:B------:R-:W-:Y:S01]  /*6210*/  IMAD.IADD R17, R10.reuse, 0x1, R17 ;  /* 0x000000010a117824 */ /* 0x040fe200078e0211 */
[----:B------:R-:W-:Y:S01]  /*6220*/  ULDC.64 UR6, c[0x0][0x650] ;  /* 0x0001940000067ab9 */ /* 0x000fe20000000a00 */
[C---:B------:R-:W-:Y:S01]  /*6230*/  ISETP.GE.U32.AND P2, PT, R10.reuse, 0x9, PT ;  /* 0x000000090a00780c */ /* 0x040fe20003f46070 */
[----:B------:R-:W-:Y:S01]  /*6240*/  BSSY B1, `(.L_x_119) ;  /* 0x0000069000017945 */ /* 0x000fe20003800000 */
[----:B------:R-:W-:Y:S01]  /*6250*/  IMAD.MOV.U32 R18, RZ, RZ, -0x1 ;  /* 0xffffffffff127424 */ /* 0x000fe200078e00ff */
[----:B------:R-:W-:Y:S01]  /*6260*/  ISETP.GT.U32.AND P0, PT, R17, 0x8, PT ;  /* 0x000000081100780c */ /* 0x000fe20003f04070 */
[----:B------:R-:W-:Y:S01]  /*6270*/  IMAD.MOV.U32 R13, RZ, RZ, -0x1 ;  /* 0xffffffffff0d7424 */ /* 0x000fe200078e00ff */
[----:B------:R-:W-:Y:S01]  /*6280*/  PRMT R14, RZ, 0x7610, R14 ;  /* 0x00007610ff0e7816 */ /* 0x000fe2000000000e */
[----:B------:R-:W-:Y:S01]  /*6290*/  IMAD.MOV.U32 R16, RZ, RZ, -0x1 ;  /* 0xffffffffff107424 */ /* 0x000fe200078e00ff */
[----:B------:R-:W-:-:S03]  /*62a0*/  ISETP.LT.U32.AND P0, PT, R10, 0x9, P0 ;  /* 0x000000090a00780c */ /* 0x000fc60000701070 */
[----:B------:R-:W0:Y:S01]  /*62b0*/  @P1 S2R R11, SR_CgaCtaId ;  /* 0x00000000000b1919 */ /* 0x000e220000008800 */
[----:B------:R-:W-:-:S04]  /*62c0*/  @P1 MOV R6, 0x400 ;  /* 0x0000040000061802 */ /* 0x000fc80000000f00 */
[----:B0-----:R-:W-:Y:S01]  /*62d0*/  @P1 LEA R8, R11, R6, 0x18 ;  /* 0x000000060b081211 */ /* 0x001fe200078ec0ff */
[----:B------:R-:W-:Y:S01]  /*62e0*/  IMAD.WIDE.U32 R6, R17, 0x38e38e39, RZ ;  /* 0x38e38e3911067825 */ /* 0x000fe200078e00ff */
[----:B------:R-:W-:Y:S02]  /*62f0*/  SEL R6, RZ, 0x1, !P0 ;  /* 0x00000001ff067807 */ /* 0x000fe40004000000 */
[----:B------:R0:W-:Y:S01]  /*6300*/  @P1 SYNCS.ARRIVE.TRANS64.A1T0 RZ, [R8+URZ+0xa8], RZ ;  /* 0x0000a8ff08ff19a7 */ /* 0x0001e2000810003f */
[----:B------:R-:W-:Y:S02]  /*6310*/  IADD3 R4, P1, R4, UR22, RZ ;  /* 0x0000001604047c10 */ /* 0x000fe4000ff3e0ff */
[----:B------:R-:W-:Y:S02]  /*6320*/  LOP3.LUT R3, R3, R6, RZ, 0x3c, !PT ;  /* 0x0000000603037212 */ /* 0x000fe400078e3cff */
[----:B------:R-:W-:Y:S02]  /*6330*/  IADD3.X R5, R5, UR13, RZ, P1, !PT ;  /* 0x0000000d05057c10 */ /* 0x000fe40008ffe4ff */
[----:B------:R-:W-:-:S02]  /*6340*/  ISETP.GE.U32.AND P0, PT, R4, UR6, PT ;  /* 0x0000000604007c0c */ /* 0x000fc4000bf06070 */
[----:B0-----:R-:W-:Y:S02]  /*6350*/  SHF.R.U32.HI R8, RZ, 0x1, R7 ;  /* 0x00000001ff087819 */ /* 0x001fe40000011607 */
[----:B------:R-:W-:Y:S02]  /*6360*/  ISETP.GE.U32.AND.EX P0, PT, R5, UR7, PT, P0 ;  /* 0x0000000705007c0c */ /* 0x000fe4000bf06100 */
[----:B------:R-:W-:Y:S01]  /*6370*/  @P2 LOP3.LUT R3, R3, 0x1, R8, 0x78, !PT ;  /* 0x0000000103032812 */ /* 0x000fe200078e7808 */
[----:B------:R-:W-:Y:S01]  /*6380*/  IMAD R17, R8, -0x9, R17 ;  /* 0xfffffff708117824 */ /* 0x000fe200078e0211 */
[----:B------:R-:W-:-:S09]  /*6390*/  PRMT R6, RZ, 0x7610, R6 ;  /* 0x00007610ff067816 */ /* 0x000fd20000000006 */
[----:B------:R-:W-:Y:S05]  /*63a0*/  @P0 BRA `(.L_x_120) ;  /* 0x0000000400480947 */ /* 0x000fea0003800000 */
[----:B------:R-:W0:Y:S01]  /*63b0*/  S2R R18, SR_CTAID.X ;  /* 0x0000000000127919 */ /* 0x000e220000002500 */
[----:B------:R-:W-:Y:S01]  /*63c0*/  ULDC.64 UR6, c[0x0][0x628] ;  /* 0x00018a0000067ab9 */ /* 0x000fe20000000a00 */
[----:B------:R-:W1:Y:S01]  /*63d0*/  LDC R19, c[0x0][0x144] ;  /* 0x00005100ff137b82 */ /* 0x000e620000000800 */
[----:B------:R-:W-:Y:S01]  /*63e0*/  ISETP.NE.U32.AND P0, PT, RZ, UR6, PT ;  /* 0x00000006ff007c0c */ /* 0x000fe2000bf05070 */
[----:B------:R-:W2:Y:S01]  /*63f0*/  S2R R13, SR_CTAID.Y ;  /* 0x00000000000d7919 */ /* 0x000ea20000002600 */
[----:B------:R-:W-:Y:S01]  /*6400*/  ULDC UR8, c[0x0][0x630] ;  /* 0x00018c0000087ab9 */ /* 0x000fe20000000800 */
[----:B------:R-:W-:Y:S01]  /*6410*/  ULDC UR9, c[0x0][0x150] ;  /* 0x0000540000097ab9 */ /* 0x000fe20000000800 */
[----:B------:R-:W-:Y:S01]  /*6420*/  ISETP.NE.AND.EX P0, PT, RZ, UR7, PT, P0 ;  /* 0x00000007ff007c0c */ /* 0x000fe2000bf05300 */
[----:B------:R-:W-:Y:S02]  /*6430*/  IMAD.MOV.U32 R6, RZ, RZ, R4 ;  /* 0x000000ffff067224 */ /* 0x000fe400078e0004 */
[----:B------:R-:W-:Y:S01]  /*6440*/  IMAD.MOV.U32 R7, RZ, RZ, R5 ;  /* 0x000000ffff077224 */ /* 0x000fe200078e0005 */
[----:B0-----:R-:W-:-:S09]  /*6450*/  I2FP.F32.U32 R20, R18 ;  /* 0x0000001200147245 */ /* 0x001fd20000201000 */
[----:B------:R-:W-:Y:S05]  /*6460*/  @!P0 BRA `(.L_x_121) ;  /* 0x0000000000288947 */ /* 0x000fea0003800000 */
[----:B------:R-:W-:Y:S02]  /*6470*/  ULDC UR5, c[0x0][0x634] ;  /* 0x00018d0000057ab9 */ /* 0x000fe40000000800 */
[----:B------:R-:W-:-:S05]  /*6480*/  IADD3 R7, P0, R4, UR5, RZ ;  /* 0x0000000504077c10 */ /* 0x000fca000ff1e0ff */
[----:B------:R-:W-:-:S04]  /*6490*/  IMAD.X R21, RZ, RZ, R5, P0 ;  /* 0x000000ffff157224 */ /* 0x000fc800000e0605 */
[----:B------:R-:W-:-:S04]  /*64a0*/  IMAD.WIDE.U32 R8, R21, UR6, RZ ;  /* 0x0000000615087c25 */ /* 0x000fc8000f8e00ff */
[----:B------:R-:W-:-:S04]  /*64b0*/  IMAD.WIDE.U32 R8, P0, R7, UR7, R8 ;  /* 0x0000000707087c25 */ /* 0x000fc8000f800008 */
[----:B------:R-:W-:-:S04]  /*64c0*/  IMAD.WIDE.U32 R6, R7, UR6, RZ ;  /* 0x0000000607067c25 */ /* 0x000fc8000f8e00ff */
[----:B------:R-:W-:Y:S01]  /*64d0*/  IMAD.MOV.U32 R6, RZ, RZ, R9 ;  /* 0x000000ffff067224 */ /* 0x000fe200078e0009 */
[----:B------:R-:W-:Y:S01]  /*64e0*/  IADD3 RZ, P1, R7, R8, RZ ;  /* 0x0000000807ff7210 */ /* 0x000fe20007f3e0ff */
[----:B------:R-:W-:-:S04]  /*64f0*/  IMAD.X R7, RZ, RZ, RZ, P0 ;  /* 0x000000ffff077224 */ /* 0x000fc800000e06ff */
[----:B------:R-:W-:-:S08]  /*6500*/  IMAD.WIDE.U32.X R6, R21, UR7, R6, P1 ;  /* 0x0000000715067c25 */ /* 0x000fd000088e0406 */
.L_x_121:
[----:B------:R-:W-:Y:S01]  /*6510*/  FMUL R20, R20, UR9 ;  /* 0x0000000914147c20 */ /* 0x000fe20008400000 */
[--C-:B------:R-:W-:Y:S01]  /*6520*/  SHF.R.U64 R16, R6, UR8, R7.reuse ;  /* 0x0000000806107c19 */ /* 0x100fe20008001207 */
[----:B------:R-:W-:Y:S01]  /*6530*/  ULDC.64 UR6, c[0x0][0x620] ;  /* 0x0001880000067ab9 */ /* 0x000fe20000000a00 */
[----:B------:R-:W-:Y:S01]  /*6540*/  SHF.R.U32.HI R6, RZ, UR8, R7 ;  /* 0x00000008ff067c19 */ /* 0x000fe20008011607 */
[----:B------:R-:W-:Y:S01]  /*6550*/  ULDC.64 UR8, c[0x0][0x640] ;  /* 0x0001900000087ab9 */ /* 0x000fe20000000a00 */
[----:B------:R-:W-:Y:S01]  /*6560*/  IADD3 R7, P0, RZ, -R16, RZ ;  /* 0x80000010ff077210 */ /* 0x000fe20007f1e0ff */
[----:B------:R-:W0:Y:S01]  /*6570*/  F2I.U32.TRUNC.NTZ R20, R20 ;  /* 0x0000001400147305 */ /* 0x000e22000020f000 */
[----:B------:R-:W3:Y:S01]  /*6580*/  LDC R22, c[0x0][0x148] ;  /* 0x00005200ff167b82 */ /* 0x000ee20000000800 */
[----:B------:R-:W-:Y:S02]  /*6590*/  ULDC UR5, c[0x0][0x618] ;  /* 0x0001860000057ab9 */ /* 0x000fe40000000800 */
[----:B------:R-:W-:Y:S01]  /*65a0*/  IMAD.X R6, RZ, RZ, ~R6, P0 ;  /* 0x000000ffff067224 */ /* 0x000fe200000e0e06 */
[----:B------:R-:W-:-:S03]  /*65b0*/  ISETP.NE.U32.AND P0, PT, RZ, UR8, PT ;  /* 0x00000008ff007c0c */ /* 0x000fc6000bf05070 */
[----:B------:R-:W-:Y:S01]  /*65c0*/  IMAD R6, R6, UR6, RZ ;  /* 0x0000000606067c24 */ /* 0x000fe2000f8e02ff */
[----:B------:R-:W-:-:S03]  /*65d0*/  ISETP.NE.AND.EX P0, PT, RZ, UR9, PT, P0 ;  /* 0x00000009ff007c0c */ /* 0x000fc6000bf05300 */
[C---:B------:R-:W-:Y:S02]  /*65e0*/  IMAD R9, R7.reuse, UR7, R6 ;  /* 0x0000000707097c24 */ /* 0x040fe4000f8e0206 */
[----:B------:R-:W-:Y:S01]  /*65f0*/  IMAD.WIDE.U32 R6, R7, UR6, R4 ;  /* 0x0000000607067c25 */ /* 0x000fe2000f8e0004 */
[----:B------:R-:W-:-:S03]  /*6600*/  ULDC UR6, c[0x0][0x154] ;  /* 0x0000550000067ab9 */ /* 0x000fc60000000800 */
[----:B0-----:R-:W-:Y:S02]  /*6610*/  IMAD.MOV R8, RZ, RZ, -R20 ;  /* 0x000000ffff087224 */ /* 0x001fe400078e0a14 */
[----:B------:R-:W-:Y:S02]  /*6620*/  IMAD.IADD R7, R7, 0x1, R9 ;  /* 0x0000000107077824 */ /* 0x000fe400078e0209 */
[----:B-1----:R-:W-:Y:S01]  /*6630*/  IMAD R18, R19, R8, R18 ;  /* 0x0000000813127224 */ /* 0x002fe200078e0212 */
[----:B--2---:R-:W-:Y:S02]  /*6640*/  I2FP.F32.U32 R8, R13 ;  /* 0x0000000d00087245 */ /* 0x004fe40000201000 */
[--C-:B------:R-:W-:Y:S02]  /*6650*/  SHF.R.U64 R19, R6, UR5, R7.reuse ;  /* 0x0000000506137c19 */ /* 0x100fe40008001207 */
[----:B------:R-:W-:Y:S01]  /*6660*/  SHF.R.U32.HI R6, RZ, UR5, R7 ;  /* 0x00000005ff067c19 */ /* 0x000fe20008011607 */
[----:B------:R-:W-:Y:S01]  /*6670*/  FMUL R8, R8, UR6 ;  /* 0x0000000608087c20 */ /* 0x000fe20008400000 */
[----:B------:R-:W-:-:S02]  /*6680*/  ULDC UR5, c[0x0][0x608] ;  /* 0x0001820000057ab9 */ /* 0x000fc40000000800 */
[--C-:B------:R-:W-:Y:S01]  /*6690*/  SHF.R.U64 R21, R19, UR5, R6.reuse ;  /* 0x0000000513157c19 */ /* 0x100fe20008001206 */
[----:B------:R0:W1:Y:S01]  /*66a0*/  F2I.U32.TRUNC.NTZ R24, R8 ;  /* 0x0000000800187305 */ /* 0x000062000020f000 */
[----:B------:R-:W-:Y:S01]  /*66b0*/  SHF.R.U32.HI R6, RZ, UR5, R6 ;  /* 0x00000005ff067c19 */ /* 0x000fe20008011606 */
[----:B------:R-:W-:-:S03]  /*66c0*/  ULDC UR5, c[0x0][0x658] ;  /* 0x0001960000057ab9 */ /* 0x000fc60000000800 */
[--C-:B------:R-:W-:Y:S02]  /*66d0*/  SHF.R.U64 R20, R21, UR5, R6.reuse ;  /* 0x0000000515147c19 */ /* 0x100fe40008001206 */
[----:B------:R-:W-:-:S03]  /*66e0*/  SHF.R.U32.HI R23, RZ, UR5, R6 ;  /* 0x00000005ff177c19 */ /* 0x000fc60008011606 */
[----:B------:R-:W-:Y:S02]  /*66f0*/  IMAD.MOV.U32 R6, RZ, RZ, R20 ;  /* 0x000000ffff067224 */ /* 0x000fe400078e0014 */
[----:B------:R-:W-:Y:S01]  /*6700*/  IMAD.MOV.U32 R7, RZ, RZ, R23 ;  /* 0x000000ffff077224 */ /* 0x000fe200078e0017 */
[----:B0-----:R-:W-:Y:S06]  /*6710*/  @!P0 BRA `(.L_x_122) ;  /* 0x0000000000288947 */ /* 0x001fec0003800000 */
        /* <DEDUP_REMOVED lines=10> */
.L_x_122:
[----:B------:R-:W-:Y:S01]  /*67c0*/  ULDC UR5, c[0x0][0x648] ;  /* 0x0001920000057ab9 */ /* 0x000fe20000000800 */
[----:B------:R-:W-:Y:S01]  /*67d0*/  LOP3.LUT R21, R21, UR17, RZ, 0xc0, !PT ;  /* 0x0000001115157c12 */ /* 0x000fe2000f8ec0ff */
[----:B-1----:R-:W-:Y:S01]  /*67e0*/  IMAD.MOV R24, RZ, RZ, -R24 ;  /* 0x000000ffff187224 */ /* 0x002fe200078e0a18 */
[----:B------:R-:W-:Y:S01]  /*67f0*/  SHF.R.U64 R6, R6, UR5, R7 ;  /* 0x0000000506067c19 */ /* 0x000fe20008001207 */
[----:B------:R-:W-:Y:S01]  /*6800*/  ULDC UR5, c[0x0][0x638] ;  /* 0x00018e0000057ab9 */ /* 0x000fe20000000800 */
[----:B------:R-:W-:Y:S01]  /*6810*/  LOP3.LUT R19, R19, UR4, RZ, 0xc0, !PT ;  /* 0x0000000413137c12 */ /* 0x000fe2000f8ec0ff */
[----:B---3--:R-:W-:Y:S01]  /*6820*/  @P4 IMAD R18, R22, R24, R13 ;  /* 0x0000001816124224 */ /* 0x008fe200078e020d */
[----:B------:R-:W-:Y:S01]  /*6830*/  ULDC UR6, c[0x0][0x610] ;  /* 0x0001840000067ab9 */ /* 0x000fe20000000800 */
[----:B------:R-:W-:Y:S02]  /*6840*/  IMAD.MOV R7, RZ, RZ, -R6 ;  /* 0x000000ffff077224 */ /* 0x000fe400078e0a06 */
[----:B------:R-:W-:-:S02]  /*6850*/  IMAD R21, R6, UR18, R21 ;  /* 0x0000001206157c24 */ /* 0x000fc4000f8e0215 */
[----:B------:R-:W-:Y:S01]  /*6860*/  IMAD R20, R7, UR5, R20 ;  /* 0x0000000507147c24 */ /* 0x000fe2000f8e0214 */
[----:B------:R-:W-:Y:S01]  /*6870*/  ULDC UR5, c[0x0][0x600] ;  /* 0x0001800000057ab9 */ /* 0x000fe20000000800 */
[----:B------:R-:W-:Y:S02]  /*6880*/  IMAD R18, R21, UR6, R18 ;  /* 0x0000000615127c24 */ /* 0x000fe4000f8e0212 */
[----:B------:R-:W-:Y:S02]  /*6890*/  IMAD R7, R20, UR5, R19 ;  /* 0x0000000514077c24 */ /* 0x000fe4000f8e0213 */
[----:B------:R-:W-:-:S03]  /*68a0*/  IMAD.MOV.U32 R6, RZ, RZ, 0x1 ;  /* 0x00000001ff067424 */ /* 0x000fc600078e00ff */
[----:B------:R-:W-:Y:S02]  /*68b0*/  SEL R13, R7, R18, !P4 ;  /* 0x00000012070d7207 */ /* 0x000fe40006000000 */
[----:B------:R-:W-:-:S07]  /*68c0*/  SEL R18, R18, R7, !P4 ;  /* 0x0000000712127207 */ /* 0x000fce0006000000 */
.L_x_120:
[----:B------:R-:W-:Y:S05]  /*68d0*/  BSYNC B1 ;  /* 0x0000000000017941 */ /* 0x000fea0003800000 */
.L_x_119:
[----:B------:R-:W-:-:S13]  /*68e0*/  LOP3.LUT P0, RZ, R6, 0xff, RZ, 0xc0, !PT ;  /* 0x000000ff06ff7812 */ /* 0x000fda000780c0ff */
[----:B------:R-:W-:Y:S05]  /*68f0*/  @P0 BRA `(.L_x_123) ;  /* 0xfffffff400440947 */ /* 0x000fea000383ffff */
[----:B------:R-:W-:Y:S05]  /*6900*/  BSYNC B0 ;  /* 0x0000000000007941 */ /* 0x000fea0003800000 */
.L_x_112:
[----:B------:R-:W-:-:S03]  /*6910*/  UMOV UR5, 0xffffffff ;  /* 0xffffffff00057882 */ /* 0x000fc60000000000 */
[----:B------:R-:W-:Y:S05]  /*6920*/  BRA.DIV UR5, `(.L_x_124) ;  /* 0x0000000605d07947 */ /* 0x000fea000b800000 */
[----:B------:R-:W-:-:S13]  /*6930*/  ELECT P0, URZ, PT ;  /* 0x00000000003f782f */ /* 0x000fda0003800000 */
.L_x_143:
[----:B------:R-:W-:Y:S04]  /*6940*/  BSSY B0, `(.L_x_125) ;  /* 0x0000058000007945 */ /* 0x000fe80003800000 */
[----:B------:R-:W-:Y:S05]  /*6950*/  @!P0 BRA `(.L_x_126) ;  /* 0x0000000400588947 */ /* 0x000fea0003800000 */
[----:B------:R-:W-:-:S04]  /*6960*/  LOP3.LUT R2, R2, 0x2, RZ, 0xfc, !PT ;  /* 0x0000000202027812 */ /* 0x000fc800078efcff */
[----:B------:R-:W-:-:S13]  /*6970*/  ISETP.NE.AND P0, PT, R2, 0x3, PT ;  /* 0x000000030200780c */ /* 0x000fda0003f05270 */
[----:B------:R-:W-:Y:S05]  /*6980*/  @!P0 BRA `(.L_x_127) ;  /* 0x0000000000048947 */ /* 0x000fea0003800000 */
[----:B------:R-:W-:Y:S01]  /*6990*/  BPT.TRAP 0x1 ;  /* 0x000000040000795c */ /* 0x000fe20000300000 */
.L_x_127:
[----:B------:R-:W0:Y:S01]  /*69a0*/  S2R R5, SR_CgaCtaId ;  /* 0x0000000000057919 */ /* 0x000e220000008800 */
[----:B------:R-:W-:Y:S02]  /*69b0*/  MOV R0, 0x400 ;  /* 0x0000040000007802 */ /* 0x000fe40000000f00 */
[----:B------:R-:W-:Y:S02]  /*69c0*/  SHF.L.U32 R4, R3, 0x1f, RZ ;  /* 0x0000001f03047819 */ /* 0x000fe400000006ff */
[----:B0-----:R-:W-:-:S05]  /*69d0*/  LEA R0, R5, R0, 0x18 ;  /* 0x0000000005007211 */ /* 0x001fca00078ec0ff */
[----:B------:R-:W-:-:S04]  /*69e0*/  VIADD R0, R0, 0x48 ;  /* 0x0000004800007836 */ /* 0x000fc80000000000 */
[C---:B------:R-:W-:Y:S02]  /*69f0*/  IMAD R7, R17.reuse, 0x8, R0 ;  /* 0x0000000811077824 */ /* 0x040fe400078e0200 */
[----:B------:R-:W-:Y:S02]  /*6a00*/  VIADD R17, R17, 0x1 ;  /* 0x0000000111117836 */ /* 0x000fe40000000000 */
[----:B------:R-:W0:Y:S03]  /*6a10*/  SYNCS.PHASECHK.TRANS64.TRYWAIT P0, [R7+URZ], R4 ;  /* 0x00000004070075a7 */ /* 0x000e26000800017f */
[----:B------:R-:W-:-:S04]  /*6a20*/  ISETP.NE.AND P1, PT, R17, 0x9, PT ;  /* 0x000000091100780c */ /* 0x000fc80003f25270 */
[----:B------:R-:W-:Y:S02]  /*6a30*/  SEL R2, RZ, 0x1, P1 ;  /* 0x00000001ff027807 */ /* 0x000fe40000800000 */
[----:B------:R-:W-:Y:S02]  /*6a40*/  SEL R17, R17, RZ, P1 ;  /* 0x000000ff11117207 */ /* 0x000fe40000800000 */
[----:B------:R-:W-:-:S03]  /*6a50*/  LOP3.LUT R6, R3, R2, RZ, 0x3c, !PT ;  /* 0x0000000203067212 */ /* 0x000fc600078e3cff */
[----:B------:R-:W-:Y:S01]  /*6a60*/  IMAD R8, R17, 0x8, R0 ;  /* 0x0000000811087824 */ /* 0x000fe200078e0200 */
[----:B------:R-:W-:Y:S01]  /*6a70*/  SHF.L.U32 R5, R6, 0x1f, RZ ;  /* 0x0000001f06057819 */ /* 0x000fe200000006ff */
[----:B0-----:R-:W-:Y:S06]  /*6a80*/  @!P0 BRA `(.L_x_128) ;  /* 0x0000000400988947 */ /* 0x001fec0003800000 */
.L_x_144:
[----:B------:R-:W1:Y:S01]  /*6a90*/  SYNCS.PHASECHK.TRANS64.TRYWAIT P0, [R8+URZ], R5 ;  /* 0x00000005080075a7 */ /* 0x000e62000800017f */
[----:B------:R-:W-:-:S05]  /*6aa0*/  VIADD R2, R17, 0x1 ;  /* 0x0000000111027836 */ /* 0x000fca0000000000 */
[----:B------:R-:W-:-:S04]  /*6ab0*/  ISETP.NE.AND P1, PT, R2, 0x9, PT ;  /* 0x000000090200780c */ /* 0x000fc80003f25270 */
[----:B------:R-:W-:Y:S02]  /*6ac0*/  SEL R3, RZ, 0x1, P1 ;  /* 0x00000001ff037807 */ /* 0x000fe40000800000 */
[----:B0-----:R-:W-:Y:S02]  /*6ad0*/  SEL R7, R2, RZ, P1 ;  /* 0x000000ff02077207 */ /* 0x001fe40000800000 */
[----:B------:R-:W-:-:S03]  /*6ae0*/  LOP3.LUT R6, R6, R3, RZ, 0x3c, !PT ;  /* 0x0000000306067212 */ /* 0x000fc600078e3cff */
[----:B------:R-:W-:Y:S01]  /*6af0*/  IMAD R9, R7, 0x8, R0 ;  /* 0x0000000807097824 */ /* 0x000fe200078e0200 */
[----:B------:R-:W-:Y:S01]  /*6b00*/  SHF.L.U32 R4, R6, 0x1f, RZ ;  /* 0x0000001f06047819 */ /* 0x000fe200000006ff */
[----:B-1----:R-:W-:Y:S06]  /*6b10*/  @!P0 BRA `(.L_x_129) ;  /* 0x0000000400888947 */ /* 0x002fec0003800000 */
.L_x_145:
[----:B------:R-:W1:Y:S01]  /*6b20*/  SYNCS.PHASECHK.TRANS64.TRYWAIT P0, [R9+URZ], R4 ;  /* 0x00000004090075a7 */ /* 0x000e62000800017f */
[----:B------:R-:W-:-:S05]  /*6b30*/  VIADD R2, R7, 0x1 ;  /* 0x0000000107027836 */ /* 0x000fca0000000000 */
[----:B------:R-:W-:-:S04]  /*6b40*/  ISETP.NE.AND P1, PT, R2, 0x9, PT ;  /* 0x000000090200780c */ /* 0x000fc80003f25270 */
[----:B------:R-:W-:Y:S02]  /*6b50*/  SEL R3, RZ, 0x1, P1 ;  /* 0x00000001ff037807 */ /* 0x000fe40000800000 */
[----:B------:R-:W-:Y:S02]  /*6b60*/  SEL R7, R2, RZ, P1 ;  /* 0x000000ff02077207 */ /* 0x000fe40000800000 */
[----:B------:R-:W-:-:S03]  /*6b70*/  LOP3.LUT R6, R6, R3, RZ, 0x3c, !PT ;  /* 0x0000000306067212 */ /* 0x000fc600078e3cff */
[----:B0-----:R-:W-:Y:S01]  /*6b80*/  IMAD R8, R7, 0x8, R0 ;  /* 0x0000000807087824 */ /* 0x001fe200078e0200 */
[----:B------:R-:W-:Y:S01]  /*6b90*/  SHF.L.U32 R5, R6, 0x1f, RZ ;  /* 0x0000001f06057819 */ /* 0x000fe200000006ff */
[----:B-1----:R-:W-:Y:S06]  /*6ba0*/  @!P0 BRA `(.L_x_130) ;  /* 0x0000000400788947 */ /* 0x002fec0003800000 */
.L_x_146:
        /* <DEDUP_REMOVED lines=9> */
.L_x_147:
        /* <DEDUP_REMOVED lines=9> */
.L_x_148:
        /* <DEDUP_REMOVED lines=9> */
.L_x_149:
[----:B------:R-:W1:Y:S01]  /*6d60*/  SYNCS.PHASECHK.TRANS64.TRYWAIT P0, [R9+URZ], R4 ;  /* 0x00000004090075a7 */ /* 0x000e62000800017f */
[----:B------:R-:W-:-:S05]  /*6d70*/  VIADD R2, R7, 0x1 ;  /* 0x0000000107027836 */ /* 0x000fca0000000000 */
[----:B------:R-:W-:-:S04]  /*6d80*/  ISETP.NE.AND P1, PT, R2, 0x9, PT ;  /* 0x000000090200780c */ /* 0x000fc80003f25270 */
[----:B------:R-:W-:Y:S02]  /*6d90*/  SEL R3, RZ, 0x1, P1 ;  /* 0x00000001ff037807 */ /* 0x000fe40000800000 */
[----:B------:R-:W-:Y:S02]  /*6da0*/  SEL R7, R2, RZ, P1 ;  /* 0x000000ff02077207 */ /* 0x000fe40000800000 */
[----:B------:R-:W-:-:S03]  /*6db0*/  LOP3.LUT R11, R6, R3, RZ, 0x3c, !PT ;  /* 0x00000003060b7212 */ /* 0x000fc600078e3cff */
[----:B------:R-:W-:Y:S01]  /*6dc0*/  IMAD R6, R7, 0x8, R0 ;  /* 0x0000000807067824 */ /* 0x000fe200078e0200 */
[----:B0-----:R-:W-:Y:S01]  /*6dd0*/  SHF.L.U32 R5, R11, 0x1f, RZ ;  /* 0x0000001f0b057819 */ /* 0x001fe200000006ff */
[----:B-1----:R-:W-:Y:S06]  /*6de0*/  @!P0 BRA `(.L_x_134) ;  /* 0x0000000400388947 */ /* 0x002fec0003800000 */
.L_x_150:
[----:B------:R-:W1:Y:S01]  /*6df0*/  SYNCS.PHASECHK.TRANS64.TRYWAIT P0, [R6+URZ], R5 ;  /* 0x00000005060075a7 */ /* 0x000e62000800017f */
[----:B------:R-:W-:-:S05]  /*6e00*/  VIADD R2, R7, 0x1 ;  /* 0x0000000107027836 */ /* 0x000fca0000000000 */
[----:B------:R-:W-:-:S04]  /*6e10*/  ISETP.NE.AND P1, PT, R2, 0x9, PT ;  /* 0x000000090200780c */ /* 0x000fc80003f25270 */
[----:B0-----:R-:W-:Y:S02]  /*6e20*/  SEL R4, RZ, 0x1, P1 ;  /* 0x00000001ff047807 */ /* 0x001fe40000800000 */
[----:B------:R-:W-:Y:S02]  /*6e30*/  SEL R3, R2, RZ, P1 ;  /* 0x000000ff02037207 */ /* 0x000fe40000800000 */
[----:B------:R-:W-:Y:S01]  /*6e40*/  LOP3.LUT R4, R11, R4, RZ, 0x3c, !PT ;  /* 0x000000040b047212 */ /* 0x000fe200078e3cff */
[----:B-1----:R-:W-:Y:S06]  /*6e50*/  @!P0 BRA `(.L_x_135) ;  /* 0x0000000400308947 */ /* 0x002fec0003800000 */
.L_x_151:
[----:B------:R-:W-:Y:S01]  /*6e60*/  IMAD R3, R3, 0x8, R0 ;  /* 0x0000000803037824 */ /* 0x000fe200078e0200 */
[----:B------:R-:W-:-:S07]  /*6e70*/  SHF.L.U32 R0, R4, 0x1f, RZ ;  /* 0x0000001f04007819 */ /* 0x000fce00000006ff */
.L_x_136:
[----:B-1----:R1:W2:Y:S02]  /*6e80*/  SYNCS.PHASECHK.TRANS64.TRYWAIT P0, [R3+URZ], R0 ;  /* 0x00000000030075a7 */ /* 0x0022a4000800017f */
[----:B--2---:R-:W-:Y:S05]  /*6e90*/  @!P0 NANOSLEEP.SYNCS 0x989680 ;  /* 0x009896800000895d */ /* 0x004fea0003900000 */
[----:B------:R-:W2:Y:S02]  /*6ea0*/  @!P0 SYNCS.PHASECHK.TRANS64 P0, [R3+URZ], R0 ;  /* 0x00000000030085a7 */ /* 0x000ea4000800007f */
[----:B--2---:R-:W-:Y:S05]  /*6eb0*/  @!P0 BRA `(.L_x_136) ;  /* 0xfffffffc00f08947 */ /* 0x004fea000383ffff */
.L_x_126:
[----:B------:R-:W-:Y:S05]  /*6ec0*/  BSYNC B0 ;  /* 0x0000000000007941 */ /* 0x000fea0003800000 */
.L_x_125:
[----:B------:R-:W-:Y:S05]  /*6ed0*/  EXIT ;  /* 0x000000000000794d */ /* 0x000fea0003800000 */
.L_x_22:
[----:B-1----:R-:W-:-:S04]  /*6ee0*/  IMAD.U32 R9, RZ, RZ, UR6 ;  /* 0x00000006ff097e24 */ /* 0x002fc8000f8e00ff */
[----:B------:R1:W4:Y:S03]  /*6ef0*/  SYNCS.PHASECHK.TRANS64.TRYWAIT P1, [R9+URZ], R8 ;  /* 0x00000008090075a7 */ /* 0x000326000802017f */
[----:B----4-:R-:W-:Y:S05]  /*6f00*/  @!P1 NANOSLEEP.SYNCS 0x989680 ;  /* 0x009896800000995d */ /* 0x010fea0003900000 */
[----:B------:R-:W4:Y:S02]  /*6f10*/  @!P1 SYNCS.PHASECHK.TRANS64 P1, [R9+URZ], R8 ;  /* 0x00000008090095a7 */ /* 0x000f24000802007f */
[----:B----4-:R-:W-:Y:S05]  /*6f20*/  @!P1 BRA `(.L_x_22) ;  /* 0xfffffffc00ec9947 */ /* 0x010fea000383ffff */
[----:B------:R-:W-:Y:S05]  /*6f30*/  BRA `(.L_x_21) ;  /* 0xffffffa400c07947 */ /* 0x000fea000383ffff */
.L_x_28:
[----:B-1----:R-:W-:-:S04]  /*6f40*/  IMAD.U32 R13, RZ, RZ, UR12 ;  /* 0x0000000cff0d7e24 */ /* 0x002fc8000f8e00ff */
[----:B------:R1:W4:Y:S03]  /*6f50*/  SYNCS.PHASECHK.TRANS64.TRYWAIT P1, [R13+URZ], R10 ;  /* 0x0000000a0d0075a7 */ /* 0x000326000802017f */
[----:B----4-:R-:W-:Y:S05]  /*6f60*/  @!P1 NANOSLEEP.SYNCS 0x989680 ;  /* 0x009896800000995d */ /* 0x010fea0003900000 */
[----:B------:R-:W4:Y:S02]  /*6f70*/  @!P1 SYNCS.PHASECHK.TRANS64 P1, [R13+URZ], R10 ;  /* 0x0000000a0d0095a7 */ /* 0x000f24000802007f */
[----:B----4-:R-:W-:Y:S05]  /*6f80*/  @!P1 BRA `(.L_x_28) ;  /* 0xfffffffc00ec9947 */ /* 0x010fea000383ffff */
[----:B------:R-:W-:Y:S05]  /*6f90*/  BRA `(.L_x_27) ;  /* 0xffffffac00747947 */ /* 0x000fea000383ffff */
.L_x_113:
[----:B------:R-:W-:Y:S01]  /*6fa0*/  BSSY B1, `(.L_x_137) ;  /* 0x0000006000017945 */ /* 0x000fe20003800000 */
[----:B------:R-:W-:-:S07]  /*6fb0*/  IMAD.MOV.U32 R6, RZ, RZ, -0x1 ;  /* 0xffffffffff067424 */ /* 0x000fce00078e00ff */
[----:B------:R-:W-:Y:S05]  /*6fc0*/  WARPSYNC.COLLECTIVE R6, `(.L_x_138) ;  /* 0x00000000060c7348 */ /* 0x000fea0003c00000 */
[----:B------:R-:W-:Y:S02]  /*6fd0*/  ELECT P0, UR62, PT ;  /* 0x00000000003e782f */ /* 0x000fe40003800000 */
[----:B------:R-:W-:Y:S01]  /*6fe0*/  MOV R6, UR62 ;  /* 0x0000003e00067c02 */ /* 0x000fe20008000f00 */
[----:B------:R-:W-:Y:S10]  /*6ff0*/  ENDCOLLECTIVE ;  /* 0x000000000000791b */ /* 0x000ff40003800000 */
.L_x_138:
[----:B------:R-:W-:Y:S05]  /*7000*/  BSYNC B1 ;  /* 0x0000000000017941 */ /* 0x000fea0003800000 */
.L_x_137:
[----:B------:R-:W-:Y:S05]  /*7010*/  BRA `(.L_x_139) ;  /* 0xffffffec00887947 */ /* 0x000fea000383ffff */
.L_x_116:
[----:B0-----:R0:W1:Y:S02]  /*7020*/  SYNCS.PHASECHK.TRANS64.TRYWAIT P0, [R18+URZ+0x48], R9 ;  /* 0x00004809120075a7 */ /* 0x001064000800017f */
[----:B-1----:R-:W-:Y:S05]  /*7030*/  @!P0 NANOSLEEP.SYNCS 0x989680 ;  /* 0x009896800000895d */ /* 0x002fea0003900000 */
[----:B------:R-:W1:Y:S02]  /*7040*/  @!P0 SYNCS.PHASECHK.TRANS64 P0, [R18+URZ+0x48], R9 ;  /* 0x00004809120085a7 */ /* 0x000e64000800007f */
[----:B-1----:R-:W-:Y:S05]  /*7050*/  @!P0 BRA `(.L_x_116) ;  /* 0xfffffffc00f08947 */ /* 0x002fea000383ffff */
[----:B------:R-:W-:Y:S05]  /*7060*/  BRA `(.L_x_140) ;  /* 0xffffffec00c87947 */ /* 0x000fea000383ffff */
.L_x_124:
[----:B------:R-:W-:Y:S01]  /*7070*/  BSSY B0, `(.L_x_141) ;  /* 0x0000006000007945 */ /* 0x000fe20003800000 */
[----:B------:R-:W-:-:S07]  /*7080*/  IMAD.MOV.U32 R6, RZ, RZ, -0x1 ;  /* 0xffffffffff067424 */ /* 0x000fce00078e00ff */
[----:B------:R-:W-:Y:S05]  /*7090*/  WARPSYNC.COLLECTIVE R6, `(.L_x_142) ;  /* 0x00000000060c7348 */ /* 0x000fea0003c00000 */
[----:B------:R-:W-:Y:S02]  /*70a0*/  ELECT P0, UR62, PT ;  /* 0x00000000003e782f */ /* 0x000fe40003800000 */
[----:B------:R-:W-:Y:S01]  /*70b0*/  MOV R6, UR62 ;  /* 0x0000003e00067c02 */ /* 0x000fe20008000f00 */
[----:B------:R-:W-:Y:S10]  /*70c0*/  ENDCOLLECTIVE ;  /* 0x000000000000791b */ /* 0x000ff40003800000 */
.L_x_142:
[----:B------:R-:W-:Y:S05]  /*70d0*/  BSYNC B0 ;  /* 0x0000000000007941 */ /* 0x000fea0003800000 */
.L_x_141:
[----:B------:R-:W-:Y:S05]  /*70e0*/  BRA `(.L_x_143) ;  /* 0xfffffff800147947 */ /* 0x000fea000383ffff */
.L_x_128:
[----:B0-----:R0:W1:Y:S02]  /*70f0*/  SYNCS.PHASECHK.TRANS64.TRYWAIT P0, [R7+URZ], R4 ;  /* 0x00000004070075a7 */ /* 0x001064000800017f */
[----:B-1----:R-:W-:Y:S05]  /*7100*/  @!P0 NANOSLEEP.SYNCS 0x989680 ;  /* 0x009896800000895d */ /* 0x002fea0003900000 */
[----:B------:R-:W1:Y:S02]  /*7110*/  @!P0 SYNCS.PHASECHK.TRANS64 P0, [R7+URZ], R4 ;  /* 0x00000004070085a7 */ /* 0x000e64000800007f */
[----:B-1----:R-:W-:Y:S05]  /*7120*/  @!P0 BRA `(.L_x_128) ;  /* 0xfffffffc00f08947 */ /* 0x002fea000383ffff */
[----:B------:R-:W-:Y:S05]  /*7130*/  BRA `(.L_x_144) ;  /* 0xfffffff800547947 */ /* 0x000fea000383ffff */
.L_x_129:
[----:B0-----:R0:W1:Y:S02]  /*7140*/  SYNCS.PHASECHK.TRANS64.TRYWAIT P0, [R8+URZ], R5 ;  /* 0x00000005080075a7 */ /* 0x001064000800017f */
[----:B-1----:R-:W-:Y:S05]  /*7150*/  @!P0 NANOSLEEP.SYNCS 0x989680 ;  /* 0x009896800000895d */ /* 0x002fea0003900000 */
[----:B------:R-:W1:Y:S02]  /*7160*/  @!P0 SYNCS.PHASECHK.TRANS64 P0, [R8+URZ], R5 ;  /* 0x00000005080085a7 */ /* 0x000e64000800007f */
[----:B-1----:R-:W-:Y:S05]  /*7170*/  @!P0 BRA `(.L_x_129) ;  /* 0xfffffffc00f08947 */ /* 0x002fea000383ffff */
[----:B------:R-:W-:Y:S05]  /*7180*/  BRA `(.L_x_145) ;  /* 0xfffffff800647947 */ /* 0x000fea000383ffff */
.L_x_130:
[----:B0-----:R0:W1:Y:S02]  /*7190*/  SYNCS.PHASECHK.TRANS64.TRYWAIT P0, [R9+URZ], R4 ;  /* 0x00000004090075a7 */ /* 0x001064000800017f */
[----:B-1----:R-:W-:Y:S05]  /*71a0*/  @!P0 NANOSLEEP.SYNCS 0x989680 ;  /* 0x009896800000895d */ /* 0x002fea0003900000 */
[----:B------:R-:W1:Y:S02]  /*71b0*/  @!P0 SYNCS.PHASECHK.TRANS64 P0, [R9+URZ], R4 ;  /* 0x00000004090085a7 */ /* 0x000e64000800007f */
[----:B-1----:R-:W-:Y:S05]  /*71c0*/  @!P0 BRA `(.L_x_130) ;  /* 0xfffffffc00f08947 */ /* 0x002fea000383ffff */
[----:B------:R-:W-:Y:S05]  /*71d0*/  BRA `(.L_x_146) ;  /* 0xfffffff800747947 */ /* 0x000fea000383ffff */
.L_x_131:
[----:B0-----:R0:W1:Y:S02]  /*71e0*/  SYNCS.PHASECHK.TRANS64.TRYWAIT P0, [R8+URZ], R5 ;  /* 0x00000005080075a7 */ /* 0x001064000800017f */
[----:B-1----:R-:W-:Y:S05]  /*71f0*/  @!P0 NANOSLEEP.SYNCS 0x989680 ;  /* 0x009896800000895d */ /* 0x002fea0003900000 */
[----:B------:R-:W1:Y:S02]  /*7200*/  @!P0 SYNCS.PHASECHK.TRANS64 P0, [R8+URZ], R5 ;  /* 0x00000005080085a7 */ /* 0x000e64000800007f */
[----:B-1----:R-:W-:Y:S05]  /*7210*/  @!P0 BRA `(.L_x_131) ;  /* 0xfffffffc00f08947 */ /* 0x002fea000383ffff */
[----:B------:R-:W-:Y:S05]  /*7220*/  BRA `(.L_x_147) ;  /* 0xfffffff800847947 */ /* 0x000fea000383ffff */
.L_x_132:
[----:B0-----:R0:W1:Y:S02]  /*7230*/  SYNCS.PHASECHK.TRANS64.TRYWAIT P0, [R9+URZ], R4 ;  /* 0x00000004090075a7 */ /* 0x001064000800017f */
[----:B-1----:R-:W-:Y:S05]  /*7240*/  @!P0 NANOSLEEP.SYNCS 0x989680 ;  /* 0x009896800000895d */ /* 0x002fea0003900000 */
[----:B------:R-:W1:Y:S02]  /*7250*/  @!P0 SYNCS.PHASECHK.TRANS64 P0, [R9+URZ], R4 ;  /* 0x00000004090085a7 */ /* 0x000e64000800007f */
[----:B-1----:R-:W-:Y:S05]  /*7260*/  @!P0 BRA `(.L_x_132) ;  /* 0xfffffffc00f08947 */ /* 0x002fea000383ffff */
[----:B------:R-:W-:Y:S05]  /*7270*/  BRA `(.L_x_148) ;  /* 0xfffffff800947947 */ /* 0x000fea000383ffff */
.L_x_133:
[----:B0-----:R0:W1:Y:S02]  /*7280*/  SYNCS.PHASECHK.TRANS64.TRYWAIT P0, [R8+URZ], R5 ;  /* 0x00000005080075a7 */ /* 0x001064000800017f */
[----:B-1----:R-:W-:Y:S05]  /*7290*/  @!P0 NANOSLEEP.SYNCS 0x989680 ;  /* 0x009896800000895d */ /* 0x002fea0003900000 */
[----:B------:R-:W1:Y:S02]  /*72a0*/  @!P0 SYNCS.PHASECHK.TRANS64 P0, [R8+URZ], R5 ;  /* 0x00000005080085a7 */ /* 0x000e64000800007f */
[----:B-1----:R-:W-:Y:S05]  /*72b0*/  @!P0 BRA `(.L_x_133) ;  /* 0xfffffffc00f08947 */ /* 0x002fea000383ffff */
[----:B------:R-:W-:Y:S05]  /*72c0*/  BRA `(.L_x_149) ;  /* 0xfffffff800a47947 */ /* 0x000fea000383ffff */
.L_x_134:
[----:B0-----:R0:W1:Y:S02]  /*72d0*/  SYNCS.PHASECHK.TRANS64.TRYWAIT P0, [R9+URZ], R4 ;  /* 0x00000004090075a7 */ /* 0x001064000800017f */
[----:B-1----:R-:W-:Y:S05]  /*72e0*/  @!P0 NANOSLEEP.SYNCS 0x989680 ;  /* 0x009896800000895d */ /* 0x002fea0003900000 */
[----:B------:R-:W1:Y:S02]  /*72f0*/  @!P0 SYNCS.PHASECHK.TRANS64 P0, [R9+URZ], R4 ;  /* 0x00000004090085a7 */ /* 0x000e64000800007f */
[----:B-1----:R-:W-:Y:S05]  /*7300*/  @!P0 BRA `(.L_x_134) ;  /* 0xfffffffc00f08947 */ /* 0x002fea000383ffff */
[----:B------:R-:W-:Y:S05]  /*7310*/  BRA `(.L_x_150) ;  /* 0xfffffff800b47947 */ /* 0x000fea000383ffff */
.L_x_135:
[----:B0-----:R0:W1:Y:S02]  /*7320*/  SYNCS.PHASECHK.TRANS64.TRYWAIT P0, [R6+URZ], R5 ;  /* 0x00000005060075a7 */ /* 0x001064000800017f */
[----:B-1----:R-:W-:Y:S05]  /*7330*/  @!P0 NANOSLEEP.SYNCS 0x989680 ;  /* 0x009896800000895d */ /* 0x002fea0003900000 */
[----:B------:R-:W1:Y:S02]  /*7340*/  @!P0 SYNCS.PHASECHK.TRANS64 P0, [R6+URZ], R5 ;  /* 0x00000005060085a7 */ /* 0x000e64000800007f */
[----:B-1----:R-:W-:Y:S05]  /*7350*/  @!P0 BRA `(.L_x_135) ;  /* 0xfffffffc00f08947 */ /* 0x002fea000383ffff */
[----:B------:R-:W-:Y:S05]  /*7360*/  BRA `(.L_x_151) ;  /* 0xfffffff800bc7947 */ /* 0x000fea000383ffff */
.L_x_152:
[----:B------:R-:W-:-:S00]  /*7370*/  BRA `(.L_x_152) ;  /* 0xfffffffc00fc7947 */ /* 0x000fc0000383ffff */
[----:B------:R-:W-:-:S00]  /*7380*/  NOP ;  /* 0x0000000000007918 */ /* 0x000fc00000000000 */
[----:B------:R-:W-:-:S00]  /*7390*/  NOP ;  /* 0x0000000000007918 */ /* 0x000fc00000000000 */
[----:B------:R-:W-:-:S00]  /*73a0*/  NOP ;  /* 0x0000000000007918 */ /* 0x000fc00000000000 */
[----:B------:R-:W-:-:S00]  /*73b0*/  NOP ;  /* 0x0000000000007918 */ /* 0x000fc00000000000 */
[----:B------:R-:W-:-:S00]  /*73c0*/  NOP ;  /* 0x0000000000007918 */ /* 0x000fc00000000000 */
[----:B------:R-:W-:-:S00]  /*73d0*/  NOP ;  /* 0x0000000000007918 */ /* 0x000fc00000000000 */
[----:B------:R-:W-:-:S00]  /*73e0*/  NOP ;  /* 0x0000000000007918 */ /* 0x000fc00000000000 */
[----:B------:R-:W-:-:S00]  /*73f0*/  NOP ;  /* 0x0000000000007918 */ /* 0x000fc00000000000 */
.L_x_153:


//--------------------- .nv.shared._ZN7cutlass13device_kernelINS_4gemm6kernel13GemmUniversalIN4cute5tupleIJiiiiEEENS1_10collective13CollectiveMmaINS1_37MainloopSm90TmaGmmaWarpSpecializedFP8ILi9ENS5_IJNS4_1CILi1EEENSA_ILi2EEESB_EEENS1_35KernelTmaWarpSpecializedCooperativeEEENS5_IJNSA_ILi128EEENSA_ILi64EEESG_EEENS_12float_e5m2_tENS5_IJlSB_lEEESJ_SK_NS4_8TiledMMAINS4_8MMA_AtomIJNS4_4SM904GMMA30MMA_64x64x32_F32E5M2E5M2_SS_TNILNSO_7ScaleInE1ELSQ_1EEEEEENS4_6LayoutINS5_IJSC_SB_SB_EEENS5_IJSB_NSA_ILi0EEESV_EEEEENS5_IJNS4_10UnderscoreESY_SY_EEEEENS4_23SM90_TMA_LOAD_MULTICASTENS4_14ComposedLayoutINS4_7SwizzleILi3ELi4ELi3EEENS4_18smem_ptr_flag_bitsILi8EEENST_INS5_IJNSA_ILi8EEESG_EEENS5_IJSG_SB_EEEEEEEvNS4_8identityENS4_13SM90_TMA_LOADES1B_vS1C_EENS_8epilogue10collective6detail29Sm90TmaWarpSpecializedAdapterINS1G_15DefaultEpilogueISJ_SK_SK_NS1F_6thread17LinearCombinationISJ_Li1EffLNS1K_9ScaleType4KindE0ELNS_15FloatRoundStyleE2ESJ_EENS1_15EpilogueDefaultEEEEEvvEEEEvNT_6ParamsE --------------------------
	.section	.nv.shared._ZN7cutlass13device_kernelINS_4gemm6kernel13GemmUniversalIN4cute5tupleIJiiiiEEENS1_10collective13CollectiveMmaINS1_37MainloopSm90TmaGmmaWarpSpecializedFP8ILi9ENS5_IJNS4_1CILi1EEENSA_ILi2EEESB_EEENS1_35KernelTmaWarpSpecializedCooperativeEEENS5_IJNSA_ILi128EEENSA_ILi64EEESG_EEENS_12float_e5m2_tENS5_IJlSB_lEEESJ_SK_NS4_8TiledMMAINS4_8MMA_AtomIJNS4_4SM904GMMA30MMA_64x64x32_F32E5M2E5M2_SS_TNILNSO_7ScaleInE1ELSQ_1EEEEEENS4_6LayoutINS5_IJSC_SB_SB_EEENS5_IJSB_NSA_ILi0EEESV_EEEEENS5_IJNS4_10UnderscoreESY_SY_EEEEENS4_23SM90_TMA_LOAD_MULTICASTENS4_14ComposedLayoutINS4_7SwizzleILi3ELi4ELi3EEENS4_18smem_ptr_flag_bitsILi8EEENST_INS5_IJNSA_ILi8EEESG_EEENS5_IJSG_SB_EEEEEEEvNS4_8identityENS4_13SM90_TMA_LOADES1B_vS1C_EENS_8epilogue10collective6detail29Sm90TmaWarpSpecializedAdapterINS1G_15DefaultEpilogueISJ_SK_SK_NS1F_6thread17LinearCombinationISJ_Li1EffLNS1K_9ScaleType4KindE0ELNS_15FloatRoundStyleE2ESJ_EENS1_15EpilogueDefaultEEEEEvvEEEEvNT_6ParamsE,"aw",@nobits
	.sectionflags	@""
	.align	16
	.zero		1024


//--------------------- .nv.shared.reserved.0     --------------------------
	.section	.nv.shared.reserved.0,"aw",@nobits
	.weak		__nv_reservedSMEM_offset_0_alias
	.size		__nv_reservedSMEM_offset_0_alias, 0, 0
	.other		__nv_reservedSMEM_offset_0_alias,@"STO_CUDA_RESERVED_SHARED STV_DEFAULT"
__nv_reservedSMEM_offset_0_alias:
	.zero		0


//--------------------- .nv.global                --------------------------
	.section	.nv.global,"aw",@nobits
.nv.global:
	.type		_ZN39_INTERNAL_aaa3463a_4_k_cu_6dfd1260_41264cute1_E,@object
	.size		_ZN39_INTERNAL_aaa3463a_4_k_cu_6dfd1260_41264cute1_E,(_ZN39_INTERNAL_aaa3463a_4_k_cu_6dfd1260_41264cuda3std3__45__cpo6cbeginE - _ZN39_INTERNAL_aaa3463a_4_k_cu_6dfd1260_41264cute1_E)
_ZN39_INTERNAL_aaa3463a_4_k_cu_6dfd1260_41264cute1_E:
	.zero		1
	.type		_ZN39_INTERNAL_aaa3463a_4_k_cu_6dfd1260_41264cuda3std3__45__cpo6cbeginE,@object
	.size		_ZN39_INTERNAL_aaa3463a_4_k_cu_6dfd1260_41264cuda3std3__45__cpo6cbeginE,(_ZN39_INTERNAL_aaa3463a_4_k_cu_6dfd1260_41264cuda3std3__48in_placeE - _ZN39_INTERNAL_aaa3463a_4_k_cu_6dfd1260_41264cuda3std3__45__cpo6cbeginE)
_ZN39_INTERNAL_aaa3463a_4_k_cu_6dfd1260_41264cuda3std3__45__cpo6cbeginE:
	.zero		1
	.type		_ZN39_INTERNAL_aaa3463a_4_k_cu_6dfd1260_41264cuda3std3__48in_placeE,@object
	.size		_ZN39_INTERNAL_aaa3463a_4_k_cu_6dfd1260_41264cuda3std3__48in_placeE,(_ZN39_INTERNAL_aaa3463a_4_k_cu_6dfd1260_41264cuda3std6ranges3__45__cpo9iter_moveE - _ZN39_INTERNAL_aaa3463a_4_k_cu_6dfd1260_41264cuda3std3__48in_placeE)
_ZN39_INTERNAL_aaa3463a_4_k_cu_6dfd1260_41264cuda3std3__48in_placeE:
	.zero		1
	.type		_ZN39_INTERNAL_aaa3463a_4_k_cu_6dfd1260_41264cuda3std6ranges3__45__cpo9iter_moveE,@object
	.size		_ZN39_INTERNAL_aaa3463a_4_k_cu_6dfd1260_41264cuda3std6ranges3__45__cpo9iter_moveE,(_ZN39_INTERNAL_aaa3463a_4_k_cu_6dfd1260_41264cuda3std3__45__cpo5beginE - _ZN39_INTERNAL_aaa3463a_4_k_cu_6dfd1260_41264cuda3std6ranges3__45__cpo9iter_moveE)
_ZN39_INTERNAL_aaa3463a_4_k_cu_6dfd1260_41264cuda3std6ranges3__45__cpo9iter_moveE:
	.zero		1
	.type		_ZN39_INTERNAL_aaa3463a_4_k_cu_6dfd1260_41264cuda3std3__45__cpo5beginE,@object
	.size		_ZN39_INTERNAL_aaa3463a_4_k_cu_6dfd1260_41264cuda3std3__45__cpo5beginE,(_ZN39_INTERNAL_aaa3463a_4_k_cu_6dfd1260_41264cuda3std3__441_GLOBAL__N__aaa3463a_4_k_cu_6dfd1260_41266ignoreE - _ZN39_INTERNAL_aaa3463a_4_k_cu_6dfd1260_41264cuda3std3__45__cpo5beginE)
_ZN39_INTERNAL_aaa3463a_4_k_cu_6dfd1260_41264cuda3std3__45__cpo5beginE:
	.zero		1
	.type		_ZN39_INTERNAL_aaa3463a_4_k_cu_6dfd1260_41264cuda3std3__441_GLOBAL__N__aaa3463a_4_k_cu_6dfd1260_41266ignoreE,@object
	.size		_ZN39_INTERNAL_aaa3463a_4_k_cu_6dfd1260_41264cuda3std3__441_GLOBAL__N__aaa3463a_4_k_cu_6dfd1260_41266ignoreE,(_ZN39_INTERNAL_aaa3463a_4_k_cu_6dfd1260_41264cute7productE - _ZN39_INTERNAL_aaa3463a_4_k_cu_6dfd1260_41264cuda3std3__441_GLOBAL__N__aaa3463a_4_k_cu_6dfd1260_41266ignoreE)
_ZN39_INTERNAL_aaa3463a_4_k_cu_6dfd1260_41264cuda3std3__441_GLOBAL__N__aaa3463a_4_k_cu_6dfd1260_41266ignoreE:
	.zero		1
	.type		_ZN39_INTERNAL_aaa3463a_4_k_cu_6dfd1260_41264cute7productE,@object
	.size		_ZN39_INTERNAL_aaa3463a_4_k_cu_6dfd1260_41264cute7productE,(_ZN39_INTERNAL_aaa3463a_4_k_cu_6dfd1260_41264cuda3std3__45__cpo3endE - _ZN39_INTERNAL_aaa3463a_4_k_cu_6dfd1260_41264cute7productE)
_ZN39_INTERNAL_aaa3463a_4_k_cu_6dfd1260_41264cute7productE:
	.zero		1
	.type		_ZN39_INTERNAL_aaa3463a_4_k_cu_6dfd1260_41264cuda3std3__45__cpo3endE,@object
	.size		_ZN39_INTERNAL_aaa3463a_4_k_cu_6dfd1260_41264cuda3std3__45__cpo3endE,(_ZN39_INTERNAL_aaa3463a_4_k_cu_6dfd1260_41264cuda3std3__419piecewise_constructE - _ZN39_INTERNAL_aaa3463a_4_k_cu_6dfd1260_41264cuda3std3__45__cpo3endE)
_ZN39_INTERNAL_aaa3463a_4_k_cu_6dfd1260_41264cuda3std3__45__cpo3endE:
	.zero		1
	.type		_ZN39_INTERNAL_aaa3463a_4_k_cu_6dfd1260_41264cuda3std3__419piecewise_constructE,@object
	.size		_ZN39_INTERNAL_aaa3463a_4_k_cu_6dfd1260_41264cuda3std3__419piecewise_constructE,(_ZN39_INTERNAL_aaa3463a_4_k_cu_6dfd1260_41264cuda3std3__45__cpo4cendE - _ZN39_INTERNAL_aaa3463a_4_k_cu_6dfd1260_41264cuda3std3__419piecewise_constructE)
_ZN39_INTERNAL_aaa3463a_4_k_cu_6dfd1260_41264cuda3std3__419piecewise_constructE:
	.zero		1
	.type		_ZN39_INTERNAL_aaa3463a_4_k_cu_6dfd1260_41264cuda3std3__45__cpo4cendE,@object
	.size		_ZN39_INTERNAL_aaa3463a_4_k_cu_6dfd1260_41264cuda3std3__45__cpo4cendE,(_ZN39_INTERNAL_aaa3463a_4_k_cu_6dfd1260_41264cuda3std6ranges3__45__cpo4swapE - _ZN39_INTERNAL_aaa3463a_4_k_cu_6dfd1260_41264cuda3std3__45__cpo4cendE)
_ZN39_INTERNAL_aaa3463a_4_k_cu_6dfd1260_41264cuda3std3__45__cpo4cendE:
	.zero		1
	.type		_ZN39_INTERNAL_aaa3463a_4_k_cu_6dfd1260_41264cuda3std6ranges3__45__cpo4swapE,@object
	.size		_ZN39_INTERNAL_aaa3463a_4_k_cu_6dfd1260_41264cuda3std6ranges3__45__cpo4swapE,(.L_7 - _ZN39_INTERNAL_aaa3463a_4_k_cu_6dfd1260_41264cuda3std6ranges3__45__cpo4swapE)
_ZN39_INTERNAL_aaa3463a_4_k_cu_6dfd1260_41264cuda3std6ranges3__45__cpo4swapE:
	.zero		1
.L_7:


//--------------------- .nv.constant0._ZN7cutlass13device_kernelINS_4gemm6kernel13GemmUniversalIN4cute5tupleIJiiiiEEENS1_10collective13CollectiveMmaINS1_37MainloopSm90TmaGmmaWarpSpecializedFP8ILi9ENS5_IJNS4_1CILi1EEENSA_ILi2EEESB_EEENS1_35KernelTmaWarpSpecializedCooperativeEEENS5_IJNSA_ILi128EEENSA_ILi64EEESG_EEENS_12float_e5m2_tENS5_IJlSB_lEEESJ_SK_NS4_8TiledMMAINS4_8MMA_AtomIJNS4_4SM904GMMA30MMA_64x64x32_F32E5M2E5M2_SS_TNILNSO_7ScaleInE1ELSQ_1EEEEEENS4_6LayoutINS5_IJSC_SB_SB_EEENS5_IJSB_NSA_ILi0EEESV_EEEEENS5_IJNS4_10UnderscoreESY_SY_EEEEENS4_23SM90_TMA_LOAD_MULTICASTENS4_14ComposedLayoutINS4_7SwizzleILi3ELi4ELi3EEENS4_18smem_ptr_flag_bitsILi8EEENST_INS5_IJNSA_ILi8EEESG_EEENS5_IJSG_SB_EEEEEEEvNS4_8identityENS4_13SM90_TMA_LOADES1B_vS1C_EENS_8epilogue10collective6detail29Sm90TmaWarpSpecializedAdapterINS1G_15DefaultEpilogueISJ_SK_SK_NS1F_6thread17LinearCombinationISJ_Li1EffLNS1K_9ScaleType4KindE0ELNS_15FloatRoundStyleE2ESJ_EENS1_15EpilogueDefaultEEEEEvvEEEEvNT_6ParamsE --------------------------
	.section	.nv.constant0._ZN7cutlass13device_kernelINS_4gemm6kernel13GemmUniversalIN4cute5tupleIJiiiiEEENS1_10collective13CollectiveMmaINS1_37MainloopSm90TmaGmmaWarpSpecializedFP8ILi9ENS5_IJNS4_1CILi1EEENSA_ILi2EEESB_EEENS1_35KernelTmaWarpSpecializedCooperativeEEENS5_IJNSA_ILi128EEENSA_ILi64EEESG_EEENS_12float_e5m2_tENS5_IJlSB_lEEESJ_SK_NS4_8TiledMMAINS4_8MMA_AtomIJNS4_4SM904GMMA30MMA_64x64x32_F32E5M2E5M2_SS_TNILNSO_7ScaleInE1ELSQ_1EEEEEENS4_6LayoutINS5_IJSC_SB_SB_EEENS5_IJSB_NSA_ILi0EEESV_EEEEENS5_IJNS4_10UnderscoreESY_SY_EEEEENS4_23SM90_TMA_LOAD_MULTICASTENS4_14ComposedLayoutINS4_7SwizzleILi3ELi4ELi3EEENS4_18smem_ptr_flag_bitsILi8EEENST_INS5_IJNSA_ILi8EEESG_EEENS5_IJSG_SB_EEEEEEEvNS4_8identityENS4_13SM90_TMA_LOADES1B_vS1C_EENS_8epilogue10collective6detail29Sm90TmaWarpSpecializedAdapterINS1G_15DefaultEpilogueISJ_SK_SK_NS1F_6thread17LinearCombinationISJ_Li1EffLNS1K_9ScaleType4KindE0ELNS_15FloatRoundStyleE2ESJ_EENS1_15EpilogueDefaultEEEEEvvEEEEvNT_6ParamsE,"a",@progbits
	.sectionflags	@""
	.align	4
.nv.constant0._ZN7cutlass13device_kernelINS_4gemm6kernel13GemmUniversalIN4cute5tupleIJiiiiEEENS1_10collective13CollectiveMmaINS1_37MainloopSm90TmaGmmaWarpSpecializedFP8ILi9ENS5_IJNS4_1CILi1EEENSA_ILi2EEESB_EEENS1_35KernelTmaWarpSpecializedCooperativeEEENS5_IJNSA_ILi128EEENSA_ILi64EEESG_EEENS_12float_e5m2_tENS5_IJlSB_lEEESJ_SK_NS4_8TiledMMAINS4_8MMA_AtomIJNS4_4SM904GMMA30MMA_64x64x32_F32E5M2E5M2_SS_TNILNSO_7ScaleInE1ELSQ_1EEEEEENS4_6LayoutINS5_IJSC_SB_SB_EEENS5_IJSB_NSA_ILi0EEESV_EEEEENS5_IJNS4_10UnderscoreESY_SY_EEEEENS4_23SM90_TMA_LOAD_MULTICASTENS4_14ComposedLayoutINS4_7SwizzleILi3ELi4ELi3EEENS4_18smem_ptr_flag_bitsILi8EEENST_INS5_IJNSA_ILi8EEESG_EEENS5_IJSG_SB_EEEEEEEvNS4_8identityENS4_13SM90_TMA_LOADES1B_vS1C_EENS_8epilogue10collective6detail29Sm90TmaWarpSpecializedAdapterINS1G_15DefaultEpilogueISJ_SK_SK_NS1F_6thread17LinearCombinationISJ_Li1EffLNS1K_9ScaleType4KindE0ELNS_15FloatRoundStyleE2ESJ_EENS1_15EpilogueDefaultEEEEEvvEEEEvNT_6ParamsE:
	.zero		1664


//--------------------- SYMBOLS --------------------------

	.type		.nv.reservedSmem.offset0,@object
	.size		.nv.reservedSmem.offset0,0x4
